//
// Generated by NVIDIA NVVM Compiler
//
// Compiler Build ID: CL-36424714
// Cuda compilation tools, release 13.0, V13.0.88
// Based on NVVM 20.0.0
//

.version 9.0
.target sm_100
.address_size 64

	// .globl	_Z16initializeRemColPbPii
.extern .func  (.param .b64 func_retval0) malloc
(
	.param .b64 malloc_param_0
)
;
.extern .func free
(
	.param .b64 free_param_0
)
;
.global .align 1 .b8 _ZN34_INTERNAL_0f2e0a04_4_k_cu_025c9a2d4cuda3std3__45__cpo5beginE[1];
.global .align 1 .b8 _ZN34_INTERNAL_0f2e0a04_4_k_cu_025c9a2d4cuda3std3__45__cpo3endE[1];
.global .align 1 .b8 _ZN34_INTERNAL_0f2e0a04_4_k_cu_025c9a2d4cuda3std3__45__cpo6cbeginE[1];
.global .align 1 .b8 _ZN34_INTERNAL_0f2e0a04_4_k_cu_025c9a2d4cuda3std3__45__cpo4cendE[1];
.global .align 1 .b8 _ZN34_INTERNAL_0f2e0a04_4_k_cu_025c9a2d4cuda3std3__45__cpo6rbeginE[1];
.global .align 1 .b8 _ZN34_INTERNAL_0f2e0a04_4_k_cu_025c9a2d4cuda3std3__45__cpo4rendE[1];
.global .align 1 .b8 _ZN34_INTERNAL_0f2e0a04_4_k_cu_025c9a2d4cuda3std3__45__cpo7crbeginE[1];
.global .align 1 .b8 _ZN34_INTERNAL_0f2e0a04_4_k_cu_025c9a2d4cuda3std3__45__cpo5crendE[1];
.global .align 1 .b8 _ZN34_INTERNAL_0f2e0a04_4_k_cu_025c9a2d4cuda3std3__436_GLOBAL__N__0f2e0a04_4_k_cu_025c9a2d6ignoreE[1];
.global .align 1 .b8 _ZN34_INTERNAL_0f2e0a04_4_k_cu_025c9a2d4cuda3std3__419piecewise_constructE[1];
.global .align 1 .b8 _ZN34_INTERNAL_0f2e0a04_4_k_cu_025c9a2d4cuda3std3__48in_placeE[1];
.global .align 1 .b8 _ZN34_INTERNAL_0f2e0a04_4_k_cu_025c9a2d4cuda3std3__420unreachable_sentinelE[1];
.global .align 1 .b8 _ZN34_INTERNAL_0f2e0a04_4_k_cu_025c9a2d4cuda3std3__47nulloptE[1];
.global .align 1 .b8 _ZN34_INTERNAL_0f2e0a04_4_k_cu_025c9a2d4cuda3std3__48unexpectE[1];
.global .align 1 .b8 _ZN34_INTERNAL_0f2e0a04_4_k_cu_025c9a2d4cuda3std6ranges3__45__cpo4swapE[1];
.global .align 1 .b8 _ZN34_INTERNAL_0f2e0a04_4_k_cu_025c9a2d4cuda3std6ranges3__45__cpo9iter_moveE[1];
.global .align 1 .b8 _ZN34_INTERNAL_0f2e0a04_4_k_cu_025c9a2d4cuda3std6ranges3__45__cpo5beginE[1];
.global .align 1 .b8 _ZN34_INTERNAL_0f2e0a04_4_k_cu_025c9a2d4cuda3std6ranges3__45__cpo3endE[1];
.global .align 1 .b8 _ZN34_INTERNAL_0f2e0a04_4_k_cu_025c9a2d4cuda3std6ranges3__45__cpo6cbeginE[1];
.global .align 1 .b8 _ZN34_INTERNAL_0f2e0a04_4_k_cu_025c9a2d4cuda3std6ranges3__45__cpo4cendE[1];
.global .align 1 .b8 _ZN34_INTERNAL_0f2e0a04_4_k_cu_025c9a2d4cuda3std6ranges3__45__cpo7advanceE[1];
.global .align 1 .b8 _ZN34_INTERNAL_0f2e0a04_4_k_cu_025c9a2d4cuda3std6ranges3__45__cpo9iter_swapE[1];
.global .align 1 .b8 _ZN34_INTERNAL_0f2e0a04_4_k_cu_025c9a2d4cuda3std6ranges3__45__cpo4nextE[1];
.global .align 1 .b8 _ZN34_INTERNAL_0f2e0a04_4_k_cu_025c9a2d4cuda3std6ranges3__45__cpo4prevE[1];
.global .align 1 .b8 _ZN34_INTERNAL_0f2e0a04_4_k_cu_025c9a2d4cuda3std6ranges3__45__cpo4dataE[1];
.global .align 1 .b8 _ZN34_INTERNAL_0f2e0a04_4_k_cu_025c9a2d4cuda3std6ranges3__45__cpo5cdataE[1];
.global .align 1 .b8 _ZN34_INTERNAL_0f2e0a04_4_k_cu_025c9a2d4cuda3std6ranges3__45__cpo4sizeE[1];
.global .align 1 .b8 _ZN34_INTERNAL_0f2e0a04_4_k_cu_025c9a2d4cuda3std6ranges3__45__cpo5ssizeE[1];
.global .align 1 .b8 _ZN34_INTERNAL_0f2e0a04_4_k_cu_025c9a2d4cuda3std6ranges3__45__cpo8distanceE[1];
.global .align 1 .b8 _ZN34_INTERNAL_0f2e0a04_4_k_cu_025c9a2d6thrust24THRUST_300001_SM_1000_NS8cuda_cub3parE[1];
.global .align 1 .b8 _ZN34_INTERNAL_0f2e0a04_4_k_cu_025c9a2d6thrust24THRUST_300001_SM_1000_NS8cuda_cub10par_nosyncE[1];
.global .align 1 .b8 _ZN34_INTERNAL_0f2e0a04_4_k_cu_025c9a2d6thrust24THRUST_300001_SM_1000_NS6system6detail10sequential3seqE[1];
.global .align 1 .b8 _ZN34_INTERNAL_0f2e0a04_4_k_cu_025c9a2d6thrust24THRUST_300001_SM_1000_NS12placeholders2_1E[1];
.global .align 1 .b8 _ZN34_INTERNAL_0f2e0a04_4_k_cu_025c9a2d6thrust24THRUST_300001_SM_1000_NS12placeholders2_2E[1];
.global .align 1 .b8 _ZN34_INTERNAL_0f2e0a04_4_k_cu_025c9a2d6thrust24THRUST_300001_SM_1000_NS12placeholders2_3E[1];
.global .align 1 .b8 _ZN34_INTERNAL_0f2e0a04_4_k_cu_025c9a2d6thrust24THRUST_300001_SM_1000_NS12placeholders2_4E[1];
.global .align 1 .b8 _ZN34_INTERNAL_0f2e0a04_4_k_cu_025c9a2d6thrust24THRUST_300001_SM_1000_NS12placeholders2_5E[1];
.global .align 1 .b8 _ZN34_INTERNAL_0f2e0a04_4_k_cu_025c9a2d6thrust24THRUST_300001_SM_1000_NS12placeholders2_6E[1];
.global .align 1 .b8 _ZN34_INTERNAL_0f2e0a04_4_k_cu_025c9a2d6thrust24THRUST_300001_SM_1000_NS12placeholders2_7E[1];
.global .align 1 .b8 _ZN34_INTERNAL_0f2e0a04_4_k_cu_025c9a2d6thrust24THRUST_300001_SM_1000_NS12placeholders2_8E[1];
.global .align 1 .b8 _ZN34_INTERNAL_0f2e0a04_4_k_cu_025c9a2d6thrust24THRUST_300001_SM_1000_NS12placeholders2_9E[1];
.global .align 1 .b8 _ZN34_INTERNAL_0f2e0a04_4_k_cu_025c9a2d6thrust24THRUST_300001_SM_1000_NS12placeholders3_10E[1];
.global .align 1 .b8 _ZN34_INTERNAL_0f2e0a04_4_k_cu_025c9a2d6thrust24THRUST_300001_SM_1000_NS3seqE[1];

.visible .entry _Z16initializeRemColPbPii(
	.param .u64 .ptr .align 1 _Z16initializeRemColPbPii_param_0,
	.param .u64 .ptr .align 1 _Z16initializeRemColPbPii_param_1,
	.param .u32 _Z16initializeRemColPbPii_param_2
)
{
	.reg .pred 	%p<2>;
	.reg .b16 	%rs<2>;
	.reg .b32 	%r<7>;
	.reg .b64 	%rd<9>;

	ld.param.u64 	%rd1, [_Z16initializeRemColPbPii_param_0];
	ld.param.u64 	%rd2, [_Z16initializeRemColPbPii_param_1];
	ld.param.u32 	%r2, [_Z16initializeRemColPbPii_param_2];
	mov.u32 	%r3, %ntid.x;
	mov.u32 	%r4, %ctaid.x;
	mov.u32 	%r5, %tid.x;
	mad.lo.s32 	%r1, %r3, %r4, %r5;
	setp.ge.s32 	%p1, %r1, %r2;
	@%p1 bra 	$L__BB0_2;
	cvta.to.global.u64 	%rd3, %rd1;
	cvta.to.global.u64 	%rd4, %rd2;
	cvt.s64.s32 	%rd5, %r1;
	add.s64 	%rd6, %rd3, %rd5;
	mov.b16 	%rs1, 1;
	st.global.u8 	[%rd6], %rs1;
	mul.wide.s32 	%rd7, %r1, 4;
	add.s64 	%rd8, %rd4, %rd7;
	mov.b32 	%r6, 0;
	st.global.u32 	[%rd8], %r6;
$L__BB0_2:
	ret;

}
	// .globl	_Z8colorSetPiS_S_PbS_ii
.visible .entry _Z8colorSetPiS_S_PbS_ii(
	.param .u64 .ptr .align 1 _Z8colorSetPiS_S_PbS_ii_param_0,
	.param .u64 .ptr .align 1 _Z8colorSetPiS_S_PbS_ii_param_1,
	.param .u64 .ptr .align 1 _Z8colorSetPiS_S_PbS_ii_param_2,
	.param .u64 .ptr .align 1 _Z8colorSetPiS_S_PbS_ii_param_3,
	.param .u64 .ptr .align 1 _Z8colorSetPiS_S_PbS_ii_param_4,
	.param .u32 _Z8colorSetPiS_S_PbS_ii_param_5,
	.param .u32 _Z8colorSetPiS_S_PbS_ii_param_6
)
{
	.reg .pred 	%p<22>;
	.reg .b16 	%rs<11>;
	.reg .b32 	%r<53>;
	.reg .b64 	%rd<51>;

	ld.param.u64 	%rd16, [_Z8colorSetPiS_S_PbS_ii_param_0];
	ld.param.u64 	%rd15, [_Z8colorSetPiS_S_PbS_ii_param_1];
	ld.param.u64 	%rd17, [_Z8colorSetPiS_S_PbS_ii_param_2];
	ld.param.u64 	%rd18, [_Z8colorSetPiS_S_PbS_ii_param_3];
	ld.param.u64 	%rd19, [_Z8colorSetPiS_S_PbS_ii_param_4];
	ld.param.u32 	%r35, [_Z8colorSetPiS_S_PbS_ii_param_5];
	ld.param.u32 	%r34, [_Z8colorSetPiS_S_PbS_ii_param_6];
	cvta.to.global.u64 	%rd1, %rd17;
	cvta.to.global.u64 	%rd2, %rd16;
	cvta.to.global.u64 	%rd3, %rd19;
	cvta.to.global.u64 	%rd4, %rd18;
	mov.u32 	%r36, %ntid.x;
	mov.u32 	%r37, %ctaid.x;
	mov.u32 	%r38, %tid.x;
	mad.lo.s32 	%r1, %r36, %r37, %r38;
	setp.ge.s32 	%p1, %r1, %r35;
	@%p1 bra 	$L__BB1_30;
	cvt.s64.s32 	%rd20, %r1;
	add.s64 	%rd5, %rd4, %rd20;
	ld.global.u8 	%rs1, [%rd5];
	setp.eq.s16 	%p2, %rs1, 0;
	@%p2 bra 	$L__BB1_30;
	cvta.to.global.u64 	%rd21, %rd15;
	mul.wide.s32 	%rd22, %r1, 4;
	add.s64 	%rd6, %rd21, %rd22;
	ld.global.u32 	%r43, [%rd6];
	ld.global.u32 	%r3, [%rd6+4];
	setp.ge.s32 	%p3, %r43, %r3;
	@%p3 bra 	$L__BB1_7;
	add.s64 	%rd7, %rd1, %rd22;
$L__BB1_4:
	mul.wide.s32 	%rd24, %r43, 4;
	add.s64 	%rd25, %rd2, %rd24;
	ld.global.u32 	%r5, [%rd25];
	cvt.s64.s32 	%rd26, %r5;
	add.s64 	%rd27, %rd4, %rd26;
	ld.global.u8 	%rs2, [%rd27];
	setp.eq.s16 	%p4, %rs2, 0;
	@%p4 bra 	$L__BB1_6;
	mul.wide.s32 	%rd28, %r5, 4;
	add.s64 	%rd29, %rd1, %rd28;
	ld.global.u32 	%r39, [%rd29];
	ld.global.u32 	%r40, [%rd7];
	setp.gt.s32 	%p5, %r39, %r40;
	@%p5 bra 	$L__BB1_30;
$L__BB1_6:
	add.s32 	%r43, %r43, 1;
	setp.lt.s32 	%p6, %r43, %r3;
	@%p6 bra 	$L__BB1_4;
$L__BB1_7:
	mov.b16 	%rs3, 0;
	st.global.u8 	[%rd5], %rs3;
	add.s32 	%r7, %r34, 2;
	cvt.s64.s32 	%rd30, %r7;
	{ // callseq 0, 0
	.param .b64 param0;
	st.param.b64 	[param0], %rd30;
	.param .b64 retval0;
	call.uni (retval0), 
	malloc, 
	(
	param0
	);
	ld.param.b64 	%rd31, [retval0];
	} // callseq 0
	setp.lt.s32 	%p7, %r34, -1;
	@%p7 bra 	$L__BB1_20;
	max.s32 	%r8, %r7, 1;
	and.b32  	%r9, %r8, 15;
	setp.lt.s32 	%p8, %r7, 16;
	mov.b32 	%r46, 0;
	@%p8 bra 	$L__BB1_11;
	and.b32  	%r46, %r8, 2147483632;
	neg.s32 	%r44, %r46;
	add.s64 	%rd49, %rd31, 7;
$L__BB1_10:
	.pragma "nounroll";
	mov.b16 	%rs4, 0;
	st.u8 	[%rd49+-7], %rs4;
	st.u8 	[%rd49+-6], %rs4;
	st.u8 	[%rd49+-5], %rs4;
	st.u8 	[%rd49+-4], %rs4;
	st.u8 	[%rd49+-3], %rs4;
	st.u8 	[%rd49+-2], %rs4;
	st.u8 	[%rd49+-1], %rs4;
	st.u8 	[%rd49], %rs4;
	st.u8 	[%rd49+1], %rs4;
	st.u8 	[%rd49+2], %rs4;
	st.u8 	[%rd49+3], %rs4;
	st.u8 	[%rd49+4], %rs4;
	st.u8 	[%rd49+5], %rs4;
	st.u8 	[%rd49+6], %rs4;
	st.u8 	[%rd49+7], %rs4;
	st.u8 	[%rd49+8], %rs4;
	add.s32 	%r44, %r44, 16;
	add.s64 	%rd49, %rd49, 16;
	setp.ne.s32 	%p9, %r44, 0;
	@%p9 bra 	$L__BB1_10;
$L__BB1_11:
	setp.eq.s32 	%p10, %r9, 0;
	@%p10 bra 	$L__BB1_20;
	and.b32  	%r15, %r8, 7;
	setp.lt.u32 	%p11, %r9, 8;
	@%p11 bra 	$L__BB1_14;
	cvt.u64.u32 	%rd32, %r46;
	add.s64 	%rd33, %rd31, %rd32;
	mov.b16 	%rs5, 0;
	st.u8 	[%rd33], %rs5;
	st.u8 	[%rd33+1], %rs5;
	st.u8 	[%rd33+2], %rs5;
	st.u8 	[%rd33+3], %rs5;
	st.u8 	[%rd33+4], %rs5;
	st.u8 	[%rd33+5], %rs5;
	st.u8 	[%rd33+6], %rs5;
	st.u8 	[%rd33+7], %rs5;
	add.s32 	%r46, %r46, 8;
$L__BB1_14:
	setp.eq.s32 	%p12, %r15, 0;
	@%p12 bra 	$L__BB1_20;
	and.b32  	%r18, %r8, 3;
	setp.lt.u32 	%p13, %r15, 4;
	@%p13 bra 	$L__BB1_17;
	cvt.u64.u32 	%rd34, %r46;
	add.s64 	%rd35, %rd31, %rd34;
	mov.b16 	%rs6, 0;
	st.u8 	[%rd35], %rs6;
	st.u8 	[%rd35+1], %rs6;
	st.u8 	[%rd35+2], %rs6;
	st.u8 	[%rd35+3], %rs6;
	add.s32 	%r46, %r46, 4;
$L__BB1_17:
	setp.eq.s32 	%p14, %r18, 0;
	@%p14 bra 	$L__BB1_20;
	cvt.u64.u32 	%rd36, %r46;
	add.s64 	%rd50, %rd31, %rd36;
	neg.s32 	%r48, %r18;
$L__BB1_19:
	.pragma "nounroll";
	mov.b16 	%rs7, 0;
	st.u8 	[%rd50], %rs7;
	add.s64 	%rd50, %rd50, 1;
	add.s32 	%r48, %r48, 1;
	setp.ne.s32 	%p15, %r48, 0;
	@%p15 bra 	$L__BB1_19;
$L__BB1_20:
	ld.global.u32 	%r50, [%rd6];
	ld.global.u32 	%r51, [%rd6+4];
	setp.ge.s32 	%p16, %r50, %r51;
	@%p16 bra 	$L__BB1_21;
	bra.uni 	$L__BB1_25;
$L__BB1_21:
	setp.lt.s32 	%p19, %r34, 0;
	@%p19 bra 	$L__BB1_29;
	mov.b32 	%r52, 1;
$L__BB1_23:
	cvt.u64.u32 	%rd45, %r52;
	add.s64 	%rd46, %rd31, %rd45;
	ld.u8 	%rs10, [%rd46];
	setp.ne.s16 	%p20, %rs10, 0;
	@%p20 bra 	$L__BB1_28;
	add.s64 	%rd48, %rd3, %rd22;
	st.global.u32 	[%rd48], %r52;
	{ // callseq 1, 0
	.param .b64 param0;
	st.param.b64 	[param0], %rd31;
	call.uni 
	free, 
	(
	param0
	);
	} // callseq 1
	bra.uni 	$L__BB1_30;
$L__BB1_25:
	mul.wide.s32 	%rd37, %r50, 4;
	add.s64 	%rd38, %rd2, %rd37;
	ld.global.u32 	%r28, [%rd38];
	cvt.s64.s32 	%rd39, %r28;
	add.s64 	%rd40, %rd4, %rd39;
	ld.global.u8 	%rs8, [%rd40];
	setp.ne.s16 	%p17, %rs8, 0;
	@%p17 bra 	$L__BB1_27;
	mul.wide.s32 	%rd41, %r28, 4;
	add.s64 	%rd42, %rd3, %rd41;
	ld.global.s32 	%rd43, [%rd42];
	add.s64 	%rd44, %rd31, %rd43;
	mov.b16 	%rs9, 1;
	st.u8 	[%rd44], %rs9;
	ld.global.u32 	%r51, [%rd6+4];
$L__BB1_27:
	add.s32 	%r50, %r50, 1;
	setp.lt.s32 	%p18, %r50, %r51;
	@%p18 bra 	$L__BB1_25;
	bra.uni 	$L__BB1_21;
$L__BB1_28:
	add.s32 	%r52, %r52, 1;
	setp.ne.s32 	%p21, %r52, %r7;
	@%p21 bra 	$L__BB1_23;
$L__BB1_29:
	{ // callseq 2, 0
	.param .b64 param0;
	st.param.b64 	[param0], %rd31;
	call.uni 
	free, 
	(
	param0
	);
	} // callseq 2
$L__BB1_30:
	ret;

}
	// .globl	_Z9colorSet2PiS_S_PbS_iiS_
.visible .entry _Z9colorSet2PiS_S_PbS_iiS_(
	.param .u64 .ptr .align 1 _Z9colorSet2PiS_S_PbS_iiS__param_0,
	.param .u64 .ptr .align 1 _Z9colorSet2PiS_S_PbS_iiS__param_1,
	.param .u64 .ptr .align 1 _Z9colorSet2PiS_S_PbS_iiS__param_2,
	.param .u64 .ptr .align 1 _Z9colorSet2PiS_S_PbS_iiS__param_3,
	.param .u64 .ptr .align 1 _Z9colorSet2PiS_S_PbS_iiS__param_4,
	.param .u32 _Z9colorSet2PiS_S_PbS_iiS__param_5,
	.param .u32 _Z9colorSet2PiS_S_PbS_iiS__param_6,
	.param .u64 .ptr .align 1 _Z9colorSet2PiS_S_PbS_iiS__param_7
)
{
	.reg .pred 	%p<23>;
	.reg .b16 	%rs<10>;
	.reg .b32 	%r<51>;
	.reg .b64 	%rd<54>;

	ld.param.u64 	%rd18, [_Z9colorSet2PiS_S_PbS_iiS__param_0];
	ld.param.u64 	%rd17, [_Z9colorSet2PiS_S_PbS_iiS__param_1];
	ld.param.u64 	%rd19, [_Z9colorSet2PiS_S_PbS_iiS__param_2];
	ld.param.u64 	%rd20, [_Z9colorSet2PiS_S_PbS_iiS__param_3];
	ld.param.u64 	%rd21, [_Z9colorSet2PiS_S_PbS_iiS__param_4];
	ld.param.u32 	%r32, [_Z9colorSet2PiS_S_PbS_iiS__param_5];
	ld.param.u32 	%r31, [_Z9colorSet2PiS_S_PbS_iiS__param_6];
	ld.param.u64 	%rd22, [_Z9colorSet2PiS_S_PbS_iiS__param_7];
	cvta.to.global.u64 	%rd1, %rd19;
	cvta.to.global.u64 	%rd2, %rd22;
	cvta.to.global.u64 	%rd3, %rd18;
	cvta.to.global.u64 	%rd4, %rd21;
	cvta.to.global.u64 	%rd5, %rd20;
	mov.u32 	%r33, %ntid.x;
	mov.u32 	%r34, %ctaid.x;
	mov.u32 	%r35, %tid.x;
	mad.lo.s32 	%r1, %r33, %r34, %r35;
	setp.ge.s32 	%p1, %r1, %r32;
	@%p1 bra 	$L__BB2_29;
	cvt.s64.s32 	%rd23, %r1;
	add.s64 	%rd6, %rd5, %rd23;
	ld.global.u8 	%rs1, [%rd6];
	setp.eq.s16 	%p2, %rs1, 0;
	@%p2 bra 	$L__BB2_29;
	cvta.to.global.u64 	%rd24, %rd17;
	mul.wide.s32 	%rd25, %r1, 4;
	add.s64 	%rd7, %rd24, %rd25;
	ld.global.u32 	%r43, [%rd7];
	ld.global.u32 	%r3, [%rd7+4];
	setp.ge.s32 	%p3, %r43, %r3;
	@%p3 bra 	$L__BB2_9;
	add.s64 	%rd8, %rd2, %rd25;
	add.s64 	%rd9, %rd1, %rd25;
$L__BB2_4:
	mul.wide.s32 	%rd27, %r43, 4;
	add.s64 	%rd28, %rd3, %rd27;
	ld.global.u32 	%r5, [%rd28];
	cvt.s64.s32 	%rd29, %r5;
	add.s64 	%rd30, %rd5, %rd29;
	ld.global.u8 	%rs2, [%rd30];
	setp.eq.s16 	%p4, %rs2, 0;
	@%p4 bra 	$L__BB2_8;
	ld.global.u32 	%r6, [%rd8];
	mul.wide.s32 	%rd31, %r5, 4;
	add.s64 	%rd32, %rd2, %rd31;
	ld.global.u32 	%r7, [%rd32];
	setp.lt.s32 	%p5, %r6, %r7;
	@%p5 bra 	$L__BB2_29;
	setp.ne.s32 	%p6, %r6, %r7;
	@%p6 bra 	$L__BB2_8;
	add.s64 	%rd34, %rd1, %rd31;
	ld.global.u32 	%r36, [%rd34];
	ld.global.u32 	%r37, [%rd9];
	setp.gt.s32 	%p7, %r36, %r37;
	@%p7 bra 	$L__BB2_29;
$L__BB2_8:
	add.s32 	%r43, %r43, 1;
	setp.lt.s32 	%p8, %r43, %r3;
	@%p8 bra 	$L__BB2_4;
$L__BB2_9:
	mov.b16 	%rs3, 0;
	st.global.u8 	[%rd6], %rs3;
	add.s32 	%r9, %r31, 2;
	cvt.s64.s32 	%rd35, %r9;
	{ // callseq 3, 0
	.param .b64 param0;
	st.param.b64 	[param0], %rd35;
	.param .b64 retval0;
	call.uni (retval0), 
	malloc, 
	(
	param0
	);
	ld.param.b64 	%rd36, [retval0];
	} // callseq 3
	setp.lt.s32 	%p9, %r31, -1;
	@%p9 bra 	$L__BB2_22;
	max.s32 	%r10, %r9, 1;
	and.b32  	%r11, %r10, 15;
	setp.lt.s32 	%p10, %r9, 16;
	mov.b32 	%r46, 0;
	@%p10 bra 	$L__BB2_13;
	and.b32  	%r46, %r10, 2147483632;
	neg.s32 	%r44, %r46;
	add.s64 	%rd52, %rd36, 7;
$L__BB2_12:
	.pragma "nounroll";
	mov.b16 	%rs4, 0;
	st.u8 	[%rd52+-7], %rs4;
	st.u8 	[%rd52+-6], %rs4;
	st.u8 	[%rd52+-5], %rs4;
	st.u8 	[%rd52+-4], %rs4;
	st.u8 	[%rd52+-3], %rs4;
	st.u8 	[%rd52+-2], %rs4;
	st.u8 	[%rd52+-1], %rs4;
	st.u8 	[%rd52], %rs4;
	st.u8 	[%rd52+1], %rs4;
	st.u8 	[%rd52+2], %rs4;
	st.u8 	[%rd52+3], %rs4;
	st.u8 	[%rd52+4], %rs4;
	st.u8 	[%rd52+5], %rs4;
	st.u8 	[%rd52+6], %rs4;
	st.u8 	[%rd52+7], %rs4;
	st.u8 	[%rd52+8], %rs4;
	add.s32 	%r44, %r44, 16;
	add.s64 	%rd52, %rd52, 16;
	setp.ne.s32 	%p11, %r44, 0;
	@%p11 bra 	$L__BB2_12;
$L__BB2_13:
	setp.eq.s32 	%p12, %r11, 0;
	@%p12 bra 	$L__BB2_22;
	and.b32  	%r17, %r10, 7;
	setp.lt.u32 	%p13, %r11, 8;
	@%p13 bra 	$L__BB2_16;
	cvt.u64.u32 	%rd37, %r46;
	add.s64 	%rd38, %rd36, %rd37;
	mov.b16 	%rs5, 0;
	st.u8 	[%rd38], %rs5;
	st.u8 	[%rd38+1], %rs5;
	st.u8 	[%rd38+2], %rs5;
	st.u8 	[%rd38+3], %rs5;
	st.u8 	[%rd38+4], %rs5;
	st.u8 	[%rd38+5], %rs5;
	st.u8 	[%rd38+6], %rs5;
	st.u8 	[%rd38+7], %rs5;
	add.s32 	%r46, %r46, 8;
$L__BB2_16:
	setp.eq.s32 	%p14, %r17, 0;
	@%p14 bra 	$L__BB2_22;
	and.b32  	%r20, %r10, 3;
	setp.lt.u32 	%p15, %r17, 4;
	@%p15 bra 	$L__BB2_19;
	cvt.u64.u32 	%rd39, %r46;
	add.s64 	%rd40, %rd36, %rd39;
	mov.b16 	%rs6, 0;
	st.u8 	[%rd40], %rs6;
	st.u8 	[%rd40+1], %rs6;
	st.u8 	[%rd40+2], %rs6;
	st.u8 	[%rd40+3], %rs6;
	add.s32 	%r46, %r46, 4;
$L__BB2_19:
	setp.eq.s32 	%p16, %r20, 0;
	@%p16 bra 	$L__BB2_22;
	cvt.u64.u32 	%rd41, %r46;
	add.s64 	%rd53, %rd36, %rd41;
	neg.s32 	%r48, %r20;
$L__BB2_21:
	.pragma "nounroll";
	mov.b16 	%rs7, 0;
	st.u8 	[%rd53], %rs7;
	add.s64 	%rd53, %rd53, 1;
	add.s32 	%r48, %r48, 1;
	setp.ne.s32 	%p17, %r48, 0;
	@%p17 bra 	$L__BB2_21;
$L__BB2_22:
	ld.global.u32 	%r49, [%rd7];
	ld.global.u32 	%r39, [%rd7+4];
	setp.ge.s32 	%p18, %r49, %r39;
	@%p18 bra 	$L__BB2_23;
	bra.uni 	$L__BB2_30;
$L__BB2_23:
	setp.lt.s32 	%p20, %r31, 0;
	@%p20 bra 	$L__BB2_28;
	mov.b32 	%r50, 1;
$L__BB2_25:
	cvt.u64.u32 	%rd48, %r50;
	add.s64 	%rd49, %rd36, %rd48;
	ld.u8 	%rs9, [%rd49];
	setp.ne.s16 	%p21, %rs9, 0;
	@%p21 bra 	$L__BB2_27;
	add.s64 	%rd51, %rd4, %rd25;
	st.global.u32 	[%rd51], %r50;
	{ // callseq 4, 0
	.param .b64 param0;
	st.param.b64 	[param0], %rd36;
	call.uni 
	free, 
	(
	param0
	);
	} // callseq 4
	bra.uni 	$L__BB2_29;
$L__BB2_27:
	add.s32 	%r50, %r50, 1;
	setp.ne.s32 	%p22, %r50, %r9;
	@%p22 bra 	$L__BB2_25;
$L__BB2_28:
	{ // callseq 5, 0
	.param .b64 param0;
	st.param.b64 	[param0], %rd36;
	call.uni 
	free, 
	(
	param0
	);
	} // callseq 5
$L__BB2_29:
	ret;
$L__BB2_30:
	mul.wide.s32 	%rd42, %r49, 4;
	add.s64 	%rd43, %rd3, %rd42;
	ld.global.u32 	%r40, [%rd43];
	mul.wide.s32 	%rd44, %r40, 4;
	add.s64 	%rd45, %rd4, %rd44;
	ld.global.s32 	%rd46, [%rd45];
	add.s64 	%rd47, %rd36, %rd46;
	mov.b16 	%rs8, 1;
	st.u8 	[%rd47], %rs8;
	add.s32 	%r49, %r49, 1;
	ld.global.u32 	%r41, [%rd7+4];
	setp.lt.s32 	%p19, %r49, %r41;
	@%p19 bra 	$L__BB2_30;
	bra.uni 	$L__BB2_23;

}
	// .globl	_ZN3cub18CUB_300001_SM_10006detail11EmptyKernelIvEEvv
.visible .entry _ZN3cub18CUB_300001_SM_10006detail11EmptyKernelIvEEvv()
{


	ret;

}


// ===== COMPILED SASS (sm_100) =====

	.target	sm_100

	.elftype	@"ET_EXEC"


//--------------------- .note.nv.tkinfo           --------------------------
	.section	.note.nv.tkinfo,"",@"SHT_NOTE"
	.sectionflags	@"SHF_NOTE_NV_TKINFO"
	.tkinfo
        /*0018*/ 	.word	0x00000002
        /*0030*/ 	.string	""
        /*0030*/ 	.string	"ptxas"
        /*0030*/ 	.string	"Cuda compilation tools, release 13.0, V13.0.88"
        /*0030*/ 	.string	"Build cuda_13.0.r13.0/compiler.36424714_0"
        /*0030*/ 	.string	"-arch sm_100 -m 64 "



//--------------------- .note.nv.cuinfo           --------------------------
	.section	.note.nv.cuinfo,"",@"SHT_NOTE"
	.sectionflags	@"SHF_NOTE_NV_CUINFO"
        /*0018*/ 	.short	0x0002
        /*001a*/ 	.short	0x0064
        /*001c*/ 	.short	0x0082
	.zero		2


//--------------------- .nv.info                  --------------------------
	.section	.nv.info,"",@"SHT_CUDA_INFO"
	.align	4


	//----- nvinfo : EIATTR_REGCOUNT
	.align		4
        /*0000*/ 	.byte	0x04, 0x2f
        /*0002*/ 	.short	(.L_44 - .L_43)
	.align		4
.L_43:
        /*0004*/ 	.word	index@(_Z16initializeRemColPbPii)
        /*0008*/ 	.word	0x0000000a


	//----- nvinfo : EIATTR_FRAME_SIZE
	.align		4
.L_44:
        /*000c*/ 	.byte	0x04, 0x11
        /*000e*/ 	.short	(.L_46 - .L_45)
	.align		4
.L_45:
        /*0010*/ 	.word	index@(_Z16initializeRemColPbPii)
        /*0014*/ 	.word	0x00000000


	//----- nvinfo : EIATTR_REGCOUNT
	.align		4
.L_46:
        /*0018*/ 	.byte	0x04, 0x2f
        /*001a*/ 	.short	(.L_48 - .L_47)
	.align		4
.L_47:
        /*001c*/ 	.word	index@(_Z8colorSetPiS_S_PbS_ii)
        /*0020*/ 	.word	0x00000018


	//----- nvinfo : EIATTR_FRAME_SIZE
	.align		4
.L_48:
        /*0024*/ 	.byte	0x04, 0x11
        /*0026*/ 	.short	(.L_50 - .L_49)
	.align		4
.L_49:
        /*0028*/ 	.word	index@(_Z8colorSetPiS_S_PbS_ii)
        /*002c*/ 	.word	0x00000000


	//----- nvinfo : EIATTR_REGCOUNT
	.align		4
.L_50:
        /*0030*/ 	.byte	0x04, 0x2f
        /*0032*/ 	.short	(.L_52 - .L_51)
	.align		4
.L_51:
        /*0034*/ 	.word	index@(_Z9colorSet2PiS_S_PbS_iiS_)
        /*0038*/ 	.word	0x0000001a


	//----- nvinfo : EIATTR_FRAME_SIZE
	.align		4
.L_52:
        /*003c*/ 	.byte	0x04, 0x11
        /*003e*/ 	.short	(.L_54 - .L_53)
	.align		4
.L_53:
        /*0040*/ 	.word	index@(_Z9colorSet2PiS_S_PbS_iiS_)
        /*0044*/ 	.word	0x00000000


	//----- nvinfo : EIATTR_REGCOUNT
	.align		4
.L_54:
        /*0048*/ 	.byte	0x04, 0x2f
        /*004a*/ 	.short	(.L_56 - .L_55)
	.align		4
.L_55:
        /*004c*/ 	.word	index@(_ZN3cub18CUB_300001_SM_10006detail11EmptyKernelIvEEvv)
        /*0050*/ 	.word	0x00000004


	//----- nvinfo : EIATTR_FRAME_SIZE
	.align		4
.L_56:
        /*0054*/ 	.byte	0x04, 0x11
        /*0056*/ 	.short	(.L_58 - .L_57)
	.align		4
.L_57:
        /*0058*/ 	.word	index@(_ZN3cub18CUB_300001_SM_10006detail11EmptyKernelIvEEvv)
        /*005c*/ 	.word	0x00000000


	//----- nvinfo : EIATTR_MIN_STACK_SIZE
	.align		4
.L_58:
        /*0060*/ 	.byte	0x04, 0x12
        /*0062*/ 	.short	(.L_60 - .L_59)
	.align		4
.L_59:
        /*0064*/ 	.word	index@(_ZN3cub18CUB_300001_SM_10006detail11EmptyKernelIvEEvv)
        /*0068*/ 	.word	0x00000000


	//----- nvinfo : EIATTR_MIN_STACK_SIZE
	.align		4
.L_60:
        /*006c*/ 	.byte	0x04, 0x12
        /*006e*/ 	.short	(.L_62 - .L_61)
	.align		4
.L_61:
        /*0070*/ 	.word	index@(_Z9colorSet2PiS_S_PbS_iiS_)
        /*0074*/ 	.word	0x00000000


	//----- nvinfo : EIATTR_MIN_STACK_SIZE
	.align		4
.L_62:
        /*0078*/ 	.byte	0x04, 0x12
        /*007a*/ 	.short	(.L_64 - .L_63)
	.align		4
.L_63:
        /*007c*/ 	.word	index@(_Z8colorSetPiS_S_PbS_ii)
        /*0080*/ 	.word	0x00000000


	//----- nvinfo : EIATTR_MIN_STACK_SIZE
	.align		4
.L_64:
        /*0084*/ 	.byte	0x04, 0x12
        /*0086*/ 	.short	(.L_66 - .L_65)
	.align		4
.L_65:
        /*0088*/ 	.word	index@(_Z16initializeRemColPbPii)
        /*008c*/ 	.word	0x00000000
.L_66:


//--------------------- .nv.compat                --------------------------
	.section	.nv.compat,"",@"SHT_CUDA_COMPAT_INFO"
	.align	4
        /*0000*/ 	.byte	0x02, 0x09, 0x00, 0x00, 0x02, 0x02, 0x01, 0x00, 0x02, 0x05, 0x05, 0x00, 0x03, 0x07, 0x01, 0x01
        /*0010*/ 	.byte	0x02, 0x03, 0x00, 0x00, 0x02, 0x06, 0x01, 0x00, 0x04, 0x0b, 0x08, 0x00, 0x09, 0x00, 0x00, 0x00
        /*0020*/ 	.byte	0x00, 0x00, 0x00, 0x00


//--------------------- .nv.info._ZN3cub18CUB_300001_SM_10006detail11EmptyKernelIvEEvv --------------------------
	.section	.nv.info._ZN3cub18CUB_300001_SM_10006detail11EmptyKernelIvEEvv,"",@"SHT_CUDA_INFO"
	.sectionflags	@""
	.align	4


	//----- nvinfo : EIATTR_CUDA_API_VERSION
	.align		4
        /*0000*/ 	.byte	0x04, 0x37
        /*0002*/ 	.short	(.L_68 - .L_67)
.L_67:
        /*0004*/ 	.word	0x00000082


	//----- nvinfo : EIATTR_SPARSE_MMA_MASK
	.align		4
.L_68:
        /*0008*/ 	.byte	0x03, 0x50
        /*000a*/ 	.short	0x0000


	//----- nvinfo : EIATTR_MAXREG_COUNT
	.align		4
        /*000c*/ 	.byte	0x03, 0x1b
        /*000e*/ 	.short	0x00ff


	//----- nvinfo : EIATTR_MERCURY_ISA_VERSION
	.align		4
        /*0010*/ 	.byte	0x03, 0x5f
        /*0012*/ 	.short	0x0101


	//----- nvinfo : EIATTR_VRC_CTA_INIT_COUNT
	.align		4
        /*0014*/ 	.byte	0x02, 0x4a
	.zero		1
	.zero		1


	//----- nvinfo : EIATTR_EXIT_INSTR_OFFSETS
	.align		4
        /*0018*/ 	.byte	0x04, 0x1c
        /*001a*/ 	.short	(.L_70 - .L_69)


	//   ....[0]....
.L_69:
        /*001c*/ 	.word	0x00000010


	//----- nvinfo : EIATTR_SW_WAR
	.align		4
.L_70:
        /*0020*/ 	.byte	0x04, 0x36
        /*0022*/ 	.short	(.L_72 - .L_71)
.L_71:
        /*0024*/ 	.word	0x00000008
.L_72:


//--------------------- .nv.info._Z9colorSet2PiS_S_PbS_iiS_ --------------------------
	.section	.nv.info._Z9colorSet2PiS_S_PbS_iiS_,"",@"SHT_CUDA_INFO"
	.sectionflags	@""
	.align	4


	//----- nvinfo : EIATTR_CUDA_API_VERSION
	.align		4
        /*0000*/ 	.byte	0x04, 0x37
        /*0002*/ 	.short	(.L_74 - .L_73)
.L_73:
        /*0004*/ 	.word	0x00000082


	//----- nvinfo : EIATTR_KPARAM_INFO
	.align		4
.L_74:
        /*0008*/ 	.byte	0x04, 0x17
        /*000a*/ 	.short	(.L_76 - .L_75)
.L_75:
        /*000c*/ 	.word	0x00000000
        /*0010*/ 	.short	0x0007
        /*0012*/ 	.short	0x0030
        /*0014*/ 	.byte	0x00, 0xf5, 0x21, 0x00


	//----- nvinfo : EIATTR_KPARAM_INFO
	.align		4
.L_76:
        /*0018*/ 	.byte	0x04, 0x17
        /*001a*/ 	.short	(.L_78 - .L_77)
.L_77:
        /*001c*/ 	.word	0x00000000
        /*0020*/ 	.short	0x0006
        /*0022*/ 	.short	0x002c
        /*0024*/ 	.byte	0x00, 0xf0, 0x11, 0x00


	//----- nvinfo : EIATTR_KPARAM_INFO
	.align		4
.L_78:
        /*0028*/ 	.byte	0x04, 0x17
        /*002a*/ 	.short	(.L_80 - .L_79)
.L_79:
        /*002c*/ 	.word	0x00000000
        /*0030*/ 	.short	0x0005
        /*0032*/ 	.short	0x0028
        /*0034*/ 	.byte	0x00, 0xf0, 0x11, 0x00


	//----- nvinfo : EIATTR_KPARAM_INFO
	.align		4
.L_80:
        /*0038*/ 	.byte	0x04, 0x17
        /*003a*/ 	.short	(.L_82 - .L_81)
.L_81:
        /*003c*/ 	.word	0x00000000
        /*0040*/ 	.short	0x0004
        /*0042*/ 	.short	0x0020
        /*0044*/ 	.byte	0x00, 0xf5, 0x21, 0x00


	//----- nvinfo : EIATTR_KPARAM_INFO
	.align		4
.L_82:
        /*0048*/ 	.byte	0x04, 0x17
        /*004a*/ 	.short	(.L_84 - .L_83)
.L_83:
        /*004c*/ 	.word	0x00000000
        /*0050*/ 	.short	0x0003
        /*0052*/ 	.short	0x0018
        /*0054*/ 	.byte	0x00, 0xf5, 0x21, 0x00


	//----- nvinfo : EIATTR_KPARAM_INFO
	.align		4
.L_84:
        /*0058*/ 	.byte	0x04, 0x17
        /*005a*/ 	.short	(.L_86 - .L_85)
.L_85:
        /*005c*/ 	.word	0x00000000
        /*0060*/ 	.short	0x0002
        /*0062*/ 	.short	0x0010
        /*0064*/ 	.byte	0x00, 0xf5, 0x21, 0x00


	//----- nvinfo : EIATTR_KPARAM_INFO
	.align		4
.L_86:
        /*0068*/ 	.byte	0x04, 0x17
        /*006a*/ 	.short	(.L_88 - .L_87)
.L_87:
        /*006c*/ 	.word	0x00000000
        /*0070*/ 	.short	0x0001
        /*0072*/ 	.short	0x0008
        /*0074*/ 	.byte	0x00, 0xf5, 0x21, 0x00


	//----- nvinfo : EIATTR_KPARAM_INFO
	.align		4
.L_88:
        /*0078*/ 	.byte	0x04, 0x17
        /*007a*/ 	.short	(.L_90 - .L_89)
.L_89:
        /*007c*/ 	.word	0x00000000
        /*0080*/ 	.short	0x0000
        /*0082*/ 	.short	0x0000
        /*0084*/ 	.byte	0x00, 0xf5, 0x21, 0x00


	//----- nvinfo : EIATTR_SPARSE_MMA_MASK
	.align		4
.L_90:
        /*0088*/ 	.byte	0x03, 0x50
        /*008a*/ 	.short	0x0000


	//----- nvinfo : EIATTR_MAXREG_COUNT
	.align		4
        /*008c*/ 	.byte	0x03, 0x1b
        /*008e*/ 	.short	0x00ff


	//----- nvinfo : EIATTR_EXTERNS
	.align		4
        /*0090*/ 	.byte	0x04, 0x0f
        /*0092*/ 	.short	(.L_92 - .L_91)


	//   ....[0]....
	.align		4
.L_91:
        /*0094*/ 	.word	index@(malloc)


	//   ....[1]....
	.align		4
        /*0098*/ 	.word	index@(free)


	//----- nvinfo : EIATTR_MERCURY_ISA_VERSION
	.align		4
.L_92:
        /*009c*/ 	.byte	0x03, 0x5f
        /*009e*/ 	.short	0x0101


	//----- nvinfo : EIATTR_VRC_CTA_INIT_COUNT
	.align		4
        /*00a0*/ 	.byte	0x02, 0x4a
	.zero		1
	.zero		1


	//----- nvinfo : EIATTR_SYSCALL_OFFSETS
	.align		4
        /*00a4*/ 	.byte	0x04, 0x46
        /*00a6*/ 	.short	(.L_94 - .L_93)


	//   ....[0]....
.L_93:
        /*00a8*/ 	.word	0x000003f0


	//   ....[1]....
        /*00ac*/ 	.word	0x00000b40


	//   ....[2]....
        /*00b0*/ 	.word	0x00000bd0


	//----- nvinfo : EIATTR_EXIT_INSTR_OFFSETS
	.align		4
.L_94:
        /*00b4*/ 	.byte	0x04, 0x1c
        /*00b6*/ 	.short	(.L_96 - .L_95)


	//   ....[0]....
.L_95:
        /*00b8*/ 	.word	0x00000070


	//   ....[1]....
        /*00bc*/ 	.word	0x000000e0


	//   ....[2]....
        /*00c0*/ 	.word	0x000002c0


	//   ....[3]....
        /*00c4*/ 	.word	0x00000330


	//   ....[4]....
        /*00c8*/ 	.word	0x00000b50


	//   ....[5]....
        /*00cc*/ 	.word	0x00000be0


	//----- nvinfo : EIATTR_CRS_STACK_SIZE
	.align		4
.L_96:
        /*00d0*/ 	.byte	0x04, 0x1e
        /*00d2*/ 	.short	(.L_98 - .L_97)
.L_97:
        /*00d4*/ 	.word	0x00000000


	//----- nvinfo : EIATTR_CBANK_PARAM_SIZE
	.align		4
.L_98:
        /*00d8*/ 	.byte	0x03, 0x19
        /*00da*/ 	.short	0x0038


	//----- nvinfo : EIATTR_PARAM_CBANK
	.align		4
        /*00dc*/ 	.byte	0x04, 0x0a
        /*00de*/ 	.short	(.L_100 - .L_99)
	.align		4
.L_99:
        /*00e0*/ 	.word	index@(.nv.constant0._Z9colorSet2PiS_S_PbS_iiS_)
        /*00e4*/ 	.short	0x0380
        /*00e6*/ 	.short	0x0038


	//----- nvinfo : EIATTR_SW_WAR
	.align		4
.L_100:
        /*00e8*/ 	.byte	0x04, 0x36
        /*00ea*/ 	.short	(.L_102 - .L_101)
.L_101:
        /*00ec*/ 	.word	0x00000008
.L_102:


//--------------------- .nv.info._Z8colorSetPiS_S_PbS_ii --------------------------
	.section	.nv.info._Z8colorSetPiS_S_PbS_ii,"",@"SHT_CUDA_INFO"
	.sectionflags	@""
	.align	4


	//----- nvinfo : EIATTR_CUDA_API_VERSION
	.align		4
        /*0000*/ 	.byte	0x04, 0x37
        /*0002*/ 	.short	(.L_104 - .L_103)
.L_103:
        /*0004*/ 	.word	0x00000082


	//----- nvinfo : EIATTR_KPARAM_INFO
	.align		4
.L_104:
        /*0008*/ 	.byte	0x04, 0x17
        /*000a*/ 	.short	(.L_106 - .L_105)
.L_105:
        /*000c*/ 	.word	0x00000000
        /*0010*/ 	.short	0x0006
        /*0012*/ 	.short	0x002c
        /*0014*/ 	.byte	0x00, 0xf0, 0x11, 0x00


	//----- nvinfo : EIATTR_KPARAM_INFO
	.align		4
.L_106:
        /*0018*/ 	.byte	0x04, 0x17
        /*001a*/ 	.short	(.L_108 - .L_107)
.L_107:
        /*001c*/ 	.word	0x00000000
        /*0020*/ 	.short	0x0005
        /*0022*/ 	.short	0x0028
        /*0024*/ 	.byte	0x00, 0xf0, 0x11, 0x00


	//----- nvinfo : EIATTR_KPARAM_INFO
	.align		4
.L_108:
        /*0028*/ 	.byte	0x04, 0x17
        /*002a*/ 	.short	(.L_110 - .L_109)
.L_109:
        /*002c*/ 	.word	0x00000000
        /*0030*/ 	.short	0x0004
        /*0032*/ 	.short	0x0020
        /*0034*/ 	.byte	0x00, 0xf5, 0x21, 0x00


	//----- nvinfo : EIATTR_KPARAM_INFO
	.align		4
.L_110:
        /*0038*/ 	.byte	0x04, 0x17
        /*003a*/ 	.short	(.L_112 - .L_111)
.L_111:
        /*003c*/ 	.word	0x00000000
        /*0040*/ 	.short	0x0003
        /*0042*/ 	.short	0x0018
        /*0044*/ 	.byte	0x00, 0xf5, 0x21, 0x00


	//----- nvinfo : EIATTR_KPARAM_INFO
	.align		4
.L_112:
        /*0048*/ 	.byte	0x04, 0x17
        /*004a*/ 	.short	(.L_114 - .L_113)
.L_113:
        /*004c*/ 	.word	0x00000000
        /*0050*/ 	.short	0x0002
        /*0052*/ 	.short	0x0010
        /*0054*/ 	.byte	0x00, 0xf5, 0x21, 0x00


	//----- nvinfo : EIATTR_KPARAM_INFO
	.align		4
.L_114:
        /*0058*/ 	.byte	0x04, 0x17
        /*005a*/ 	.short	(.L_116 - .L_115)
.L_115:
        /*005c*/ 	.word	0x00000000
        /*0060*/ 	.short	0x0001
        /*0062*/ 	.short	0x0008
        /*0064*/ 	.byte	0x00, 0xf5, 0x21, 0x00


	//----- nvinfo : EIATTR_KPARAM_INFO
	.align		4
.L_116:
        /*0068*/ 	.byte	0x04, 0x17
        /*006a*/ 	.short	(.L_118 - .L_117)
.L_117:
        /*006c*/ 	.word	0x00000000
        /*0070*/ 	.short	0x0000
        /*0072*/ 	.short	0x0000
        /*0074*/ 	.byte	0x00, 0xf5, 0x21, 0x00


	//----- nvinfo : EIATTR_SPARSE_MMA_MASK
	.align		4
.L_118:
        /*0078*/ 	.byte	0x03, 0x50
        /*007a*/ 	.short	0x0000


	//----- nvinfo : EIATTR_MAXREG_COUNT
	.align		4
        /*007c*/ 	.byte	0x03, 0x1b
        /*007e*/ 	.short	0x00ff


	//----- nvinfo : EIATTR_EXTERNS
	.align		4
        /*0080*/ 	.byte	0x04, 0x0f
        /*0082*/ 	.short	(.L_120 - .L_119)


	//   ....[0]....
	.align		4
.L_119:
        /*0084*/ 	.word	index@(malloc)


	//   ....[1]....
	.align		4
        /*0088*/ 	.word	index@(free)


	//----- nvinfo : EIATTR_MERCURY_ISA_VERSION
	.align		4
.L_120:
        /*008c*/ 	.byte	0x03, 0x5f
        /*008e*/ 	.short	0x0101


	//----- nvinfo : EIATTR_VRC_CTA_INIT_COUNT
	.align		4
        /*0090*/ 	.byte	0x02, 0x4a
	.zero		1
	.zero		1


	//----- nvinfo : EIATTR_SYSCALL_OFFSETS
	.align		4
        /*0094*/ 	.byte	0x04, 0x46
        /*0096*/ 	.short	(.L_122 - .L_121)


	//   ....[0]....
.L_121:
        /*0098*/ 	.word	0x00000360


	//   ....[1]....
        /*009c*/ 	.word	0x00000b30


	//   ....[2]....
        /*00a0*/ 	.word	0x00000bc0


	//----- nvinfo : EIATTR_EXIT_INSTR_OFFSETS
	.align		4
.L_122:
        /*00a4*/ 	.byte	0x04, 0x1c
        /*00a6*/ 	.short	(.L_124 - .L_123)


	//   ....[0]....
.L_123:
        /*00a8*/ 	.word	0x00000070


	//   ....[1]....
        /*00ac*/ 	.word	0x000000e0


	//   ....[2]....
        /*00b0*/ 	.word	0x00000290


	//   ....[3]....
        /*00b4*/ 	.word	0x00000b40


	//   ....[4]....
        /*00b8*/ 	.word	0x00000bd0


	//----- nvinfo : EIATTR_CRS_STACK_SIZE
	.align		4
.L_124:
        /*00bc*/ 	.byte	0x04, 0x1e
        /*00be*/ 	.short	(.L_126 - .L_125)
.L_125:
        /*00c0*/ 	.word	0x00000000


	//----- nvinfo : EIATTR_CBANK_PARAM_SIZE
	.align		4
.L_126:
        /*00c4*/ 	.byte	0x03, 0x19
        /*00c6*/ 	.short	0x0030


	//----- nvinfo : EIATTR_PARAM_CBANK
	.align		4
        /*00c8*/ 	.byte	0x04, 0x0a
        /*00ca*/ 	.short	(.L_128 - .L_127)
	.align		4
.L_127:
        /*00cc*/ 	.word	index@(.nv.constant0._Z8colorSetPiS_S_PbS_ii)
        /*00d0*/ 	.short	0x0380
        /*00d2*/ 	.short	0x0030


	//----- nvinfo : EIATTR_SW_WAR
	.align		4
.L_128:
        /*00d4*/ 	.byte	0x04, 0x36
        /*00d6*/ 	.short	(.L_130 - .L_129)
.L_129:
        /*00d8*/ 	.word	0x00000008
.L_130:


//--------------------- .nv.info._Z16initializeRemColPbPii --------------------------
	.section	.nv.info._Z16initializeRemColPbPii,"",@"SHT_CUDA_INFO"
	.sectionflags	@""
	.align	4


	//----- nvinfo : EIATTR_CUDA_API_VERSION
	.align		4
        /*0000*/ 	.byte	0x04, 0x37
        /*0002*/ 	.short	(.L_132 - .L_131)
.L_131:
        /*0004*/ 	.word	0x00000082


	//----- nvinfo : EIATTR_KPARAM_INFO
	.align		4
.L_132:
        /*0008*/ 	.byte	0x04, 0x17
        /*000a*/ 	.short	(.L_134 - .L_133)
.L_133:
        /*000c*/ 	.word	0x00000000
        /*0010*/ 	.short	0x0002
        /*0012*/ 	.short	0x0010
        /*0014*/ 	.byte	0x00, 0xf0, 0x11, 0x00


	//----- nvinfo : EIATTR_KPARAM_INFO
	.align		4
.L_134:
        /*0018*/ 	.byte	0x04, 0x17
        /*001a*/ 	.short	(.L_136 - .L_135)
.L_135:
        /*001c*/ 	.word	0x00000000
        /*0020*/ 	.short	0x0001
        /*0022*/ 	.short	0x0008
        /*0024*/ 	.byte	0x00, 0xf5, 0x21, 0x00


	//----- nvinfo : EIATTR_KPARAM_INFO
	.align		4
.L_136:
        /*0028*/ 	.byte	0x04, 0x17
        /*002a*/ 	.short	(.L_138 - .L_137)
.L_137:
        /*002c*/ 	.word	0x00000000
        /*0030*/ 	.short	0x0000
        /*0032*/ 	.short	0x0000
        /*0034*/ 	.byte	0x00, 0xf5, 0x21, 0x00


	//----- nvinfo : EIATTR_SPARSE_MMA_MASK
	.align		4
.L_138:
        /*0038*/ 	.byte	0x03, 0x50
        /*003a*/ 	.short	0x0000


	//----- nvinfo : EIATTR_MAXREG_COUNT
	.align		4
        /*003c*/ 	.byte	0x03, 0x1b
        /*003e*/ 	.short	0x00ff


	//----- nvinfo : EIATTR_MERCURY_ISA_VERSION
	.align		4
        /*0040*/ 	.byte	0x03, 0x5f
        /*0042*/ 	.short	0x0101


	//----- nvinfo : EIATTR_VRC_CTA_INIT_COUNT
	.align		4
        /*0044*/ 	.byte	0x02, 0x4a
	.zero		1
	.zero		1


	//----- nvinfo : EIATTR_EXIT_INSTR_OFFSETS
	.align		4
        /*0048*/ 	.byte	0x04, 0x1c
        /*004a*/ 	.short	(.L_140 - .L_139)


	//   ....[0]....
.L_139:
        /*004c*/ 	.word	0x00000070


	//   ....[1]....
        /*0050*/ 	.word	0x00000110


	//----- nvinfo : EIATTR_CBANK_PARAM_SIZE
	.align		4
.L_140:
        /*0054*/ 	.byte	0x03, 0x19
        /*0056*/ 	.short	0x0014


	//----- nvinfo : EIATTR_PARAM_CBANK
	.align		4
        /*0058*/ 	.byte	0x04, 0x0a
        /*005a*/ 	.short	(.L_142 - .L_141)
	.align		4
.L_141:
        /*005c*/ 	.word	index@(.nv.constant0._Z16initializeRemColPbPii)
        /*0060*/ 	.short	0x0380
        /*0062*/ 	.short	0x0014


	//----- nvinfo : EIATTR_SW_WAR
	.align		4
.L_142:
        /*0064*/ 	.byte	0x04, 0x36
        /*0066*/ 	.short	(.L_144 - .L_143)
.L_143:
        /*0068*/ 	.word	0x00000008
.L_144:


//--------------------- .nv.callgraph             --------------------------
	.section	.nv.callgraph,"",@"SHT_CUDA_CALLGRAPH"
	.align	4
	.sectionentsize	8
	.align		4
        /*0000*/ 	.word	0x00000000
	.align		4
        /*0004*/ 	.word	0xffffffff
	.align		4
        /*0008*/ 	.word	index@(_Z9colorSet2PiS_S_PbS_iiS_)
	.align		4
        /*000c*/ 	.word	index@(free)
	.align		4
        /*0010*/ 	.word	index@(_Z9colorSet2PiS_S_PbS_iiS_)
	.align		4
        /*0014*/ 	.word	index@(malloc)
	.align		4
        /*0018*/ 	.word	index@(_Z8colorSetPiS_S_PbS_ii)
	.align		4
        /*001c*/ 	.word	index@(free)
	.align		4
        /*0020*/ 	.word	index@(_Z8colorSetPiS_S_PbS_ii)
	.align		4
        /*0024*/ 	.word	index@(malloc)
	.align		4
        /*0028*/ 	.word	0x00000000
	.align		4
        /*002c*/ 	.word	0xfffffffe
	.align		4
        /*0030*/ 	.word	0x00000000
	.align		4
        /*0034*/ 	.word	0xfffffffd
	.align		4
        /*0038*/ 	.word	0x00000000
	.align		4
        /*003c*/ 	.word	0xfffffffc


//--------------------- .nv.constant4             --------------------------
	.section	.nv.constant4,"a",@progbits
	.align	8
	.align		8
.nv.constant4:
        /*0000*/ 	.dword	_ZN34_INTERNAL_0f2e0a04_4_k_cu_025c9a2d4cuda3std3__45__cpo5beginE
	.align		8
        /*0008*/ 	.dword	_ZN34_INTERNAL_0f2e0a04_4_k_cu_025c9a2d4cuda3std3__45__cpo3endE
	.align		8
        /*0010*/ 	.dword	_ZN34_INTERNAL_0f2e0a04_4_k_cu_025c9a2d4cuda3std3__45__cpo6cbeginE
	.align		8
        /*0018*/ 	.dword	_ZN34_INTERNAL_0f2e0a04_4_k_cu_025c9a2d4cuda3std3__45__cpo4cendE
	.align		8
        /*0020*/ 	.dword	_ZN34_INTERNAL_0f2e0a04_4_k_cu_025c9a2d4cuda3std3__45__cpo6rbeginE
	.align		8
        /*0028*/ 	.dword	_ZN34_INTERNAL_0f2e0a04_4_k_cu_025c9a2d4cuda3std3__45__cpo4rendE
	.align		8
        /*0030*/ 	.dword	_ZN34_INTERNAL_0f2e0a04_4_k_cu_025c9a2d4cuda3std3__45__cpo7crbeginE
	.align		8
        /*0038*/ 	.dword	_ZN34_INTERNAL_0f2e0a04_4_k_cu_025c9a2d4cuda3std3__45__cpo5crendE
	.align		8
        /*0040*/ 	.dword	_ZN34_INTERNAL_0f2e0a04_4_k_cu_025c9a2d4cuda3std3__436_GLOBAL__N__0f2e0a04_4_k_cu_025c9a2d6ignoreE
	.align		8
        /*0048*/ 	.dword	_ZN34_INTERNAL_0f2e0a04_4_k_cu_025c9a2d4cuda3std3__419piecewise_constructE
	.align		8
        /*0050*/ 	.dword	_ZN34_INTERNAL_0f2e0a04_4_k_cu_025c9a2d4cuda3std3__48in_placeE
	.align		8
        /*0058*/ 	.dword	_ZN34_INTERNAL_0f2e0a04_4_k_cu_025c9a2d4cuda3std3__420unreachable_sentinelE
	.align		8
        /*0060*/ 	.dword	_ZN34_INTERNAL_0f2e0a04_4_k_cu_025c9a2d4cuda3std3__47nulloptE
	.align		8
        /*0068*/ 	.dword	_ZN34_INTERNAL_0f2e0a04_4_k_cu_025c9a2d4cuda3std3__48unexpectE
	.align		8
        /*0070*/ 	.dword	_ZN34_INTERNAL_0f2e0a04_4_k_cu_025c9a2d4cuda3std6ranges3__45__cpo4swapE
	.align		8
        /*0078*/ 	.dword	_ZN34_INTERNAL_0f2e0a04_4_k_cu_025c9a2d4cuda3std6ranges3__45__cpo9iter_moveE
	.align		8
        /*0080*/ 	.dword	_ZN34_INTERNAL_0f2e0a04_4_k_cu_025c9a2d4cuda3std6ranges3__45__cpo5beginE
	.align		8
        /*0088*/ 	.dword	_ZN34_INTERNAL_0f2e0a04_4_k_cu_025c9a2d4cuda3std6ranges3__45__cpo3endE
	.align		8
        /*0090*/ 	.dword	_ZN34_INTERNAL_0f2e0a04_4_k_cu_025c9a2d4cuda3std6ranges3__45__cpo6cbeginE
	.align		8
        /*0098*/ 	.dword	_ZN34_INTERNAL_0f2e0a04_4_k_cu_025c9a2d4cuda3std6ranges3__45__cpo4cendE
	.align		8
        /*00a0*/ 	.dword	_ZN34_INTERNAL_0f2e0a04_4_k_cu_025c9a2d4cuda3std6ranges3__45__cpo7advanceE
	.align		8
        /*00a8*/ 	.dword	_ZN34_INTERNAL_0f2e0a04_4_k_cu_025c9a2d4cuda3std6ranges3__45__cpo9iter_swapE
	.align		8
        /*00b0*/ 	.dword	_ZN34_INTERNAL_0f2e0a04_4_k_cu_025c9a2d4cuda3std6ranges3__45__cpo4nextE
	.align		8
        /*00b8*/ 	.dword	_ZN34_INTERNAL_0f2e0a04_4_k_cu_025c9a2d4cuda3std6ranges3__45__cpo4prevE
	.align		8
        /*00c0*/ 	.dword	_ZN34_INTERNAL_0f2e0a04_4_k_cu_025c9a2d4cuda3std6ranges3__45__cpo4dataE
	.align		8
        /*00c8*/ 	.dword	_ZN34_INTERNAL_0f2e0a04_4_k_cu_025c9a2d4cuda3std6ranges3__45__cpo5cdataE
	.align		8
        /*00d0*/ 	.dword	_ZN34_INTERNAL_0f2e0a04_4_k_cu_025c9a2d4cuda3std6ranges3__45__cpo4sizeE
	.align		8
        /*00d8*/ 	.dword	_ZN34_INTERNAL_0f2e0a04_4_k_cu_025c9a2d4cuda3std6ranges3__45__cpo5ssizeE
	.align		8
        /*00e0*/ 	.dword	_ZN34_INTERNAL_0f2e0a04_4_k_cu_025c9a2d4cuda3std6ranges3__45__cpo8distanceE
	.align		8
        /*00e8*/ 	.dword	_ZN34_INTERNAL_0f2e0a04_4_k_cu_025c9a2d6thrust24THRUST_300001_SM_1000_NS8cuda_cub3parE
	.align		8
        /*00f0*/ 	.dword	_ZN34_INTERNAL_0f2e0a04_4_k_cu_025c9a2d6thrust24THRUST_300001_SM_1000_NS8cuda_cub10par_nosyncE
	.align		8
        /*00f8*/ 	.dword	_ZN34_INTERNAL_0f2e0a04_4_k_cu_025c9a2d6thrust24THRUST_300001_SM_1000_NS6system6detail10sequential3seqE
	.align		8
        /*0100*/ 	.dword	_ZN34_INTERNAL_0f2e0a04_4_k_cu_025c9a2d6thrust24THRUST_300001_SM_1000_NS12placeholders2_1E
	.align		8
        /*0108*/ 	.dword	_ZN34_INTERNAL_0f2e0a04_4_k_cu_025c9a2d6thrust24THRUST_300001_SM_1000_NS12placeholders2_2E
	.align		8
        /*0110*/ 	.dword	_ZN34_INTERNAL_0f2e0a04_4_k_cu_025c9a2d6thrust24THRUST_300001_SM_1000_NS12placeholders2_3E
	.align		8
        /*0118*/ 	.dword	_ZN34_INTERNAL_0f2e0a04_4_k_cu_025c9a2d6thrust24THRUST_300001_SM_1000_NS12placeholders2_4E
	.align		8
        /*0120*/ 	.dword	_ZN34_INTERNAL_0f2e0a04_4_k_cu_025c9a2d6thrust24THRUST_300001_SM_1000_NS12placeholders2_5E
	.align		8
        /*0128*/ 	.dword	_ZN34_INTERNAL_0f2e0a04_4_k_cu_025c9a2d6thrust24THRUST_300001_SM_1000_NS12placeholders2_6E
	.align		8
        /*0130*/ 	.dword	_ZN34_INTERNAL_0f2e0a04_4_k_cu_025c9a2d6thrust24THRUST_300001_SM_1000_NS12placeholders2_7E
	.align		8
        /*0138*/ 	.dword	_ZN34_INTERNAL_0f2e0a04_4_k_cu_025c9a2d6thrust24THRUST_300001_SM_1000_NS12placeholders2_8E
	.align		8
        /*0140*/ 	.dword	_ZN34_INTERNAL_0f2e0a04_4_k_cu_025c9a2d6thrust24THRUST_300001_SM_1000_NS12placeholders2_9E
	.align		8
        /*0148*/ 	.dword	_ZN34_INTERNAL_0f2e0a04_4_k_cu_025c9a2d6thrust24THRUST_300001_SM_1000_NS12placeholders3_10E
	.align		8
        /*0150*/ 	.dword	_ZN34_INTERNAL_0f2e0a04_4_k_cu_025c9a2d6thrust24THRUST_300001_SM_1000_NS3seqE
	.align		8
        /*0158*/ 	.dword	malloc
	.align		8
        /*0160*/ 	.dword	free


//--------------------- .text._ZN3cub18CUB_300001_SM_10006detail11EmptyKernelIvEEvv --------------------------
	.section	.text._ZN3cub18CUB_300001_SM_10006detail11EmptyKernelIvEEvv,"ax",@progbits
	.align	128
        .global         _ZN3cub18CUB_300001_SM_10006detail11EmptyKernelIvEEvv
        .type           _ZN3cub18CUB_300001_SM_10006detail11EmptyKernelIvEEvv,@function
        .size           _ZN3cub18CUB_300001_SM_10006detail11EmptyKernelIvEEvv,(.L_x_50 - _ZN3cub18CUB_300001_SM_10006detail11EmptyKernelIvEEvv)
        .other          _ZN3cub18CUB_300001_SM_10006detail11EmptyKernelIvEEvv,@"STO_CUDA_ENTRY STV_DEFAULT"
_ZN3cub18CUB_300001_SM_10006detail11EmptyKernelIvEEvv:
.text._ZN3cub18CUB_300001_SM_10006detail11EmptyKernelIvEEvv:
[----:B------:R-:W-:Y:S01]  /*0000*/  LDC R1, c[0x0][0x37c] ;  /* 0x0000df00ff017b82 */ /* 0x000fe20000000800 */
[----:B------:R-:W-:Y:S05]  /*0010*/  EXIT ;  /* 0x000000000000794d */ /* 0x000fea0003800000 */
.L_x_0:
[----:B------:R-:W-:-:S00]  /*0020*/  BRA `(.L_x_0) ;  /* 0xfffffffc00fc7947 */ /* 0x000fc0000383ffff */
[----:B------:R-:W-:-:S00]  /*0030*/  NOP ;  /* 0x0000000000007918 */ /* 0x000fc00000000000 */
        /* <DEDUP_REMOVED lines=12> */
.L_x_50:


//--------------------- .text._Z9colorSet2PiS_S_PbS_iiS_ --------------------------
	.section	.text._Z9colorSet2PiS_S_PbS_iiS_,"ax",@progbits
	.align	128
        .global         _Z9colorSet2PiS_S_PbS_iiS_
        .type           _Z9colorSet2PiS_S_PbS_iiS_,@function
        .size           _Z9colorSet2PiS_S_PbS_iiS_,(.L_x_51 - _Z9colorSet2PiS_S_PbS_iiS_)
        .other          _Z9colorSet2PiS_S_PbS_iiS_,@"STO_CUDA_ENTRY STV_DEFAULT"
_Z9colorSet2PiS_S_PbS_iiS_:
.text._Z9colorSet2PiS_S_PbS_iiS_:
[----:B------:R-:W0:Y:S01]  /*0000*/  LDC R1, c[0x0][0x37c] ;  /* 0x0000df00ff017b82 */ /* 0x000e220000000800 */
[----:B------:R-:W1:Y:S01]  /*0010*/  S2R R18, SR_CTAID.X ;  /* 0x0000000000127919 */ /* 0x000e620000002500 */
[----:B------:R-:W1:Y:S01]  /*0020*/  LDCU UR4, c[0x0][0x360] ;  /* 0x00006c00ff0477ac */ /* 0x000e620008000800 */
[----:B------:R-:W1:Y:S01]  /*0030*/  S2R R3, SR_TID.X ;  /* 0x0000000000037919 */ /* 0x000e620000002100 */
[----:B------:R-:W2:Y:S01]  /*0040*/  LDCU UR5, c[0x0][0x3a8] ;  /* 0x00007500ff0577ac */ /* 0x000ea20008000800 */
[----:B-1----:R-:W-:-:S05]  /*0050*/  IMAD R18, R18, UR4, R3 ;  /* 0x0000000412127c24 */ /* 0x002fca000f8e0203 */
[----:B--2---:R-:W-:-:S13]  /*0060*/  ISETP.GE.AND P0, PT, R18, UR5, PT ;  /* 0x0000000512007c0c */ /* 0x004fda000bf06270 */
[----:B0-----:R-:W-:Y:S05]  /*0070*/  @P0 EXIT ;  /* 0x000000000000094d */ /* 0x001fea0003800000 */
[----:B------:R-:W0:Y:S01]  /*0080*/  LDCU.64 UR4, c[0x0][0x398] ;  /* 0x00007300ff0477ac */ /* 0x000e220008000a00 */
[----:B------:R-:W1:Y:S01]  /*0090*/  LDCU.64 UR36, c[0x0][0x358] ;  /* 0x00006b00ff2477ac */ /* 0x000e620008000a00 */
[----:B0-----:R-:W-:-:S04]  /*00a0*/  IADD3 R6, P0, PT, R18, UR4, RZ ;  /* 0x0000000412067c10 */ /* 0x001fc8000ff1e0ff */
[----:B------:R-:W-:-:S05]  /*00b0*/  LEA.HI.X.SX32 R7, R18, UR5, 0x1, P0 ;  /* 0x0000000512077c11 */ /* 0x000fca00080f0eff */
[----:B-1----:R-:W2:Y:S02]  /*00c0*/  LDG.E.U8 R0, desc[UR36][R6.64] ;  /* 0x0000002406007981 */ /* 0x002ea4000c1e1100 */
[----:B--2---:R-:W-:-:S13]  /*00d0*/  ISETP.NE.AND P0, PT, R0, RZ, PT ;  /* 0x000000ff0000720c */ /* 0x004fda0003f05270 */
[----:B------:R-:W-:Y:S05]  /*00e0*/  @!P0 EXIT ;  /* 0x000000000000894d */ /* 0x000fea0003800000 */
[----:B------:R-:W0:Y:S01]  /*00f0*/  LDC.64 R16, c[0x0][0x388] ;  /* 0x0000e200ff107b82 */ /* 0x000e220000000a00 */
[----:B------:R-:W1:Y:S01]  /*0100*/  LDCU.64 UR4, c[0x0][0x398] ;  /* 0x00007300ff0477ac */ /* 0x000e620008000a00 */
[----:B0-----:R-:W-:-:S05]  /*0110*/  IMAD.WIDE R16, R18, 0x4, R16 ;  /* 0x0000000412107825 */ /* 0x001fca00078e0210 */
[----:B------:R-:W2:Y:S04]  /*0120*/  LDG.E R13, desc[UR36][R16.64] ;  /* 0x00000024100d7981 */ /* 0x000ea8000c1e1900 */
[----:B------:R-:W2:Y:S01]  /*0130*/  LDG.E R0, desc[UR36][R16.64+0x4] ;  /* 0x0000042410007981 */ /* 0x000ea2000c1e1900 */
[----:B------:R-:W-:Y:S01]  /*0140*/  BSSY.RECONVERGENT B0, `(.L_x_1) ;  /* 0x0000022000007945 */ /* 0x000fe20003800200 */
[----:B--2---:R-:W-:-:S13]  /*0150*/  ISETP.GE.AND P0, PT, R13, R0, PT ;  /* 0x000000000d00720c */ /* 0x004fda0003f06270 */
[----:B-1----:R-:W-:Y:S05]  /*0160*/  @P0 BRA `(.L_x_2) ;  /* 0x00000000007c0947 */ /* 0x002fea0003800000 */
[----:B------:R-:W0:Y:S08]  /*0170*/  LDC.64 R10, c[0x0][0x3b0] ;  /* 0x0000ec00ff0a7b82 */ /* 0x000e300000000a00 */
[----:B------:R-:W1:Y:S08]  /*0180*/  LDC.64 R14, c[0x0][0x390] ;  /* 0x0000e400ff0e7b82 */ /* 0x000e700000000a00 */
[----:B------:R-:W2:Y:S08]  /*0190*/  LDC.64 R8, c[0x0][0x380] ;  /* 0x0000e000ff087b82 */ /* 0x000eb00000000a00 */
[----:B------:R-:W3:Y:S01]  /*01a0*/  LDC.64 R4, c[0x0][0x3b0] ;  /* 0x0000ec00ff047b82 */ /* 0x000ee20000000a00 */
[----:B0-----:R-:W-:-:S07]  /*01b0*/  IMAD.WIDE R10, R18, 0x4, R10 ;  /* 0x00000004120a7825 */ /* 0x001fce00078e020a */
[----:B------:R-:W0:Y:S01]  /*01c0*/  LDC.64 R2, c[0x0][0x390] ;  /* 0x0000e400ff027b82 */ /* 0x000e220000000a00 */
[----:B-1----:R-:W-:-:S07]  /*01d0*/  IMAD.WIDE R14, R18, 0x4, R14 ;  /* 0x00000004120e7825 */ /* 0x002fce00078e020e */
.L_x_5:
[----:B--2---:R-:W-:-:S05]  /*01e0*/  IMAD.WIDE R20, R13, 0x4, R8 ;  /* 0x000000040d147825 */ /* 0x004fca00078e0208 */
[----:B------:R-:W2:Y:S02]  /*01f0*/  LDG.E R19, desc[UR36][R20.64] ;  /* 0x0000002414137981 */ /* 0x000ea4000c1e1900 */
[----:B--2---:R-:W-:-:S04]  /*0200*/  IADD3 R22, P0, PT, R19, UR4, RZ ;  /* 0x0000000413167c10 */ /* 0x004fc8000ff1e0ff */
[----:B------:R-:W-:-:S05]  /*0210*/  LEA.HI.X.SX32 R23, R19, UR5, 0x1, P0 ;  /* 0x0000000513177c11 */ /* 0x000fca00080f0eff */
[----:B------:R-:W2:Y:S01]  /*0220*/  LDG.E.U8 R22, desc[UR36][R22.64] ;  /* 0x0000002416167981 */ /* 0x000ea2000c1e1100 */
[----:B------:R-:W-:Y:S01]  /*0230*/  VIADD R13, R13, 0x1 ;  /* 0x000000010d0d7836 */ /* 0x000fe20000000000 */
[----:B------:R-:W-:Y:S04]  /*0240*/  BSSY.RECONVERGENT B1, `(.L_x_3) ;  /* 0x0000010000017945 */ /* 0x000fe80003800200 */
[----:B------:R-:W-:Y:S02]  /*0250*/  ISETP.GE.AND P0, PT, R13, R0, PT ;  /* 0x000000000d00720c */ /* 0x000fe40003f06270 */
[----:B--2---:R-:W-:-:S13]  /*0260*/  ISETP.NE.AND P1, PT, R22, RZ, PT ;  /* 0x000000ff1600720c */ /* 0x004fda0003f25270 */
[----:B------:R-:W-:Y:S05]  /*0270*/  @!P1 BRA `(.L_x_4) ;  /* 0x0000000000309947 */ /* 0x000fea0003800000 */
[----:B---3--:R-:W-:Y:S01]  /*0280*/  IMAD.WIDE R20, R19, 0x4, R4 ;  /* 0x0000000413147825 */ /* 0x008fe200078e0204 */
[----:B------:R-:W2:Y:S05]  /*0290*/  LDG.E R12, desc[UR36][R10.64] ;  /* 0x000000240a0c7981 */ /* 0x000eaa000c1e1900 */
[----:B------:R-:W2:Y:S02]  /*02a0*/  LDG.E R21, desc[UR36][R20.64] ;  /* 0x0000002414157981 */ /* 0x000ea4000c1e1900 */
[----:B--2---:R-:W-:-:S13]  /*02b0*/  ISETP.GE.AND P1, PT, R12, R21, PT ;  /* 0x000000150c00720c */ /* 0x004fda0003f26270 */
[----:B------:R-:W-:Y:S05]  /*02c0*/  @!P1 EXIT ;  /* 0x000000000000994d */ /* 0x000fea0003800000 */
[----:B------:R-:W-:-:S13]  /*02d0*/  ISETP.NE.AND P1, PT, R12, R21, PT ;  /* 0x000000150c00720c */ /* 0x000fda0003f25270 */
[----:B------:R-:W-:Y:S05]  /*02e0*/  @P1 BRA `(.L_x_4) ;  /* 0x0000000000141947 */ /* 0x000fea0003800000 */
[----:B0-----:R-:W-:Y:S02]  /*02f0*/  IMAD.WIDE R20, R19, 0x4, R2 ;  /* 0x0000000413147825 */ /* 0x001fe400078e0202 */
[----:B------:R-:W2:Y:S04]  /*0300*/  LDG.E R19, desc[UR36][R14.64] ;  /* 0x000000240e137981 */ /* 0x000ea8000c1e1900 */
[----:B------:R-:W2:Y:S02]  /*0310*/  LDG.E R20, desc[UR36][R20.64] ;  /* 0x0000002414147981 */ /* 0x000ea4000c1e1900 */
[----:B--2---:R-:W-:-:S13]  /*0320*/  ISETP.GT.AND P1, PT, R20, R19, PT ;  /* 0x000000131400720c */ /* 0x004fda0003f24270 */
[----:B------:R-:W-:Y:S05]  /*0330*/  @P1 EXIT ;  /* 0x000000000000194d */ /* 0x000fea0003800000 */
.L_x_4:
[----:B------:R-:W-:Y:S05]  /*0340*/  BSYNC.RECONVERGENT B1 ;  /* 0x0000000000017941 */ /* 0x000fea0003800200 */
.L_x_3:
[----:B------:R-:W-:Y:S05]  /*0350*/  @!P0 BRA `(.L_x_5) ;  /* 0xfffffffc00a08947 */ /* 0x000fea000383ffff */
.L_x_2:
[----:B------:R-:W-:Y:S05]  /*0360*/  BSYNC.RECONVERGENT B0 ;  /* 0x0000000000007941 */ /* 0x000fea0003800200 */
.L_x_1:
[----:B0-----:R-:W0:Y:S01]  /*0370*/  LDC R2, c[0x0][0x3ac] ;  /* 0x0000eb00ff027b82 */ /* 0x001e220000000800 */
[----:B------:R-:W-:Y:S01]  /*0380*/  MOV R0, 0x158 ;  /* 0x0000015800007802 */ /* 0x000fe20000000f00 */
[----:B------:R1:W-:Y:S06]  /*0390*/  STG.E.U8 desc[UR36][R6.64], RZ ;  /* 0x000000ff06007986 */ /* 0x0003ec000c101124 */
[----:B------:R1:W2:Y:S01]  /*03a0*/  LDC.64 R8, c[0x4][R0] ;  /* 0x0100000000087b82 */ /* 0x0002a20000000a00 */
[----:B0-----:R-:W-:-:S04]  /*03b0*/  VIADD R2, R2, 0x2 ;  /* 0x0000000202027836 */ /* 0x001fc80000000000 */
[--C-:B---3--:R-:W-:Y:S01]  /*03c0*/  IMAD.MOV.U32 R4, RZ, RZ, R2.reuse ;  /* 0x000000ffff047224 */ /* 0x108fe200078e0002 */
[----:B-1----:R-:W-:-:S07]  /*03d0*/  SHF.R.S32.HI R5, RZ, 0x1f, R2 ;  /* 0x0000001fff057819 */ /* 0x002fce0000011402 */
[----:B------:R-:W-:-:S07]  /*03e0*/  LEPC R20, `(.L_x_6) ;  /* 0x000000001014794e */ /* 0x000fce0000000000 */
[----:B--2---:R-:W-:Y:S05]  /*03f0*/  CALL.ABS.NOINC R8 ;  /* 0x0000000008007343 */ /* 0x004fea0003c00000 */
.L_x_6:
[----:B------:R-:W0:Y:S02]  /*0400*/  LDC R11, c[0x0][0x3ac] ;  /* 0x0000eb00ff0b7b82 */ /* 0x000e240000000800 */
[----:B0-----:R-:W-:-:S13]  /*0410*/  ISETP.GE.AND P0, PT, R11, -0x1, PT ;  /* 0xffffffff0b00780c */ /* 0x001fda0003f06270 */
[----:B------:R-:W-:Y:S05]  /*0420*/  @!P0 BRA `(.L_x_7) ;  /* 0x0000000400348947 */ /* 0x000fea0003800000 */
[C---:B------:R-:W-:Y:S01]  /*0430*/  ISETP.GE.AND P1, PT, R2.reuse, 0x10, PT ;  /* 0x000000100200780c */ /* 0x040fe20003f26270 */
[----:B------:R-:W-:Y:S01]  /*0440*/  IMAD.MOV.U32 R3, RZ, RZ, RZ ;  /* 0x000000ffff037224 */ /* 0x000fe200078e00ff */
[----:B------:R-:W-:-:S04]  /*0450*/  VIMNMX R0, PT, PT, R2, 0x1, !PT ;  /* 0x0000000102007848 */ /* 0x000fc80007fe0100 */
[----:B------:R-:W-:-:S04]  /*0460*/  LOP3.LUT R12, R0, 0xf, RZ, 0xc0, !PT ;  /* 0x0000000f000c7812 */ /* 0x000fc800078ec0ff */
[----:B------:R-:W-:-:S03]  /*0470*/  ISETP.NE.AND P0, PT, R12, RZ, PT ;  /* 0x000000ff0c00720c */ /* 0x000fc60003f05270 */
[----:B------:R-:W-:Y:S10]  /*0480*/  @!P1 BRA `(.L_x_8) ;  /* 0x0000000000749947 */ /* 0x000ff40003800000 */
[----:B------:R-:W-:Y:S01]  /*0490*/  IADD3 R9, P1, PT, R4, 0x7, RZ ;  /* 0x0000000704097810 */ /* 0x000fe20007f3e0ff */
[----:B------:R-:W-:Y:S01]  /*04a0*/  BSSY.RECONVERGENT B0, `(.L_x_8) ;  /* 0x000001b000007945 */ /* 0x000fe20003800200 */
[----:B------:R-:W-:-:S03]  /*04b0*/  LOP3.LUT R3, R0, 0x7ffffff0, RZ, 0xc0, !PT ;  /* 0x7ffffff000037812 */ /* 0x000fc600078ec0ff */
[----:B------:R-:W-:Y:S02]  /*04c0*/  IMAD.X R10, RZ, RZ, R5, P1 ;  /* 0x000000ffff0a7224 */ /* 0x000fe400008e0605 */
[----:B------:R-:W-:-:S07]  /*04d0*/  IMAD.MOV R8, RZ, RZ, -R3 ;  /* 0x000000ffff087224 */ /* 0x000fce00078e0a03 */
.L_x_9:
[----:B0-----:R-:W-:Y:S02]  /*04e0*/  IMAD.MOV.U32 R6, RZ, RZ, R9 ;  /* 0x000000ffff067224 */ /* 0x001fe400078e0009 */
[----:B------:R-:W-:Y:S02]  /*04f0*/  IMAD.MOV.U32 R7, RZ, RZ, R10 ;  /* 0x000000ffff077224 */ /* 0x000fe400078e000a */
[----:B------:R-:W-:Y:S01]  /*0500*/  VIADD R8, R8, 0x10 ;  /* 0x0000001008087836 */ /* 0x000fe20000000000 */
[----:B------:R-:W-:Y:S02]  /*0510*/  IADD3 R9, P2, PT, R6, 0x10, RZ ;  /* 0x0000001006097810 */ /* 0x000fe40007f5e0ff */
[----:B------:R0:W-:Y:S02]  /*0520*/  ST.E.U8 desc[UR36][R6.64+-0x7], RZ ;  /* 0xfffff9ff06007985 */ /* 0x0001e4000c101124 */
[----:B------:R-:W-:Y:S01]  /*0530*/  ISETP.NE.AND P1, PT, R8, RZ, PT ;  /* 0x000000ff0800720c */ /* 0x000fe20003f25270 */
[----:B------:R-:W-:Y:S01]  /*0540*/  IMAD.X R10, RZ, RZ, R7, P2 ;  /* 0x000000ffff0a7224 */ /* 0x000fe200010e0607 */
[----:B------:R0:W-:Y:S04]  /*0550*/  ST.E.U8 desc[UR36][R6.64+-0x6], RZ ;  /* 0xfffffaff06007985 */ /* 0x0001e8000c101124 */
        /* <DEDUP_REMOVED lines=13> */
[----:B------:R0:W-:Y:S01]  /*0630*/  ST.E.U8 desc[UR36][R6.64+0x8], RZ ;  /* 0x000008ff06007985 */ /* 0x0001e2000c101124 */
[----:B------:R-:W-:Y:S05]  /*0640*/  @P1 BRA `(.L_x_9) ;  /* 0xfffffffc00a41947 */ /* 0x000fea000383ffff */
[----:B------:R-:W-:Y:S05]  /*0650*/  BSYNC.RECONVERGENT B0 ;  /* 0x0000000000007941 */ /* 0x000fea0003800200 */
.L_x_8:
[----:B------:R-:W-:Y:S04]  /*0660*/  BSSY.RECONVERGENT B0, `(.L_x_7) ;  /* 0x0000029000007945 */ /* 0x000fe80003800200 */
[----:B------:R-:W-:Y:S05]  /*0670*/  @!P0 BRA `(.L_x_10) ;  /* 0x00000000009c8947 */ /* 0x000fea0003800000 */
[----:B------:R-:W-:Y:S02]  /*0680*/  ISETP.GE.U32.AND P0, PT, R12, 0x8, PT ;  /* 0x000000080c00780c */ /* 0x000fe40003f06070 */
[----:B------:R-:W-:-:S04]  /*0690*/  LOP3.LUT R8, R0, 0x7, RZ, 0xc0, !PT ;  /* 0x0000000700087812 */ /* 0x000fc800078ec0ff */
[----:B------:R-:W-:-:S07]  /*06a0*/  ISETP.NE.AND P1, PT, R8, RZ, PT ;  /* 0x000000ff0800720c */ /* 0x000fce0003f25270 */
[----:B------:R-:W-:Y:S06]  /*06b0*/  @!P0 BRA `(.L_x_11) ;  /* 0x00000000002c8947 */ /* 0x000fec0003800000 */
[C---:B0-----:R-:W-:Y:S01]  /*06c0*/  IADD3 R6, P0, PT, R3.reuse, R4, RZ ;  /* 0x0000000403067210 */ /* 0x041fe20007f1e0ff */
[----:B------:R-:W-:-:S04]  /*06d0*/  VIADD R3, R3, 0x8 ;  /* 0x0000000803037836 */ /* 0x000fc80000000000 */
[----:B------:R-:W-:-:S05]  /*06e0*/  IMAD.X R7, RZ, RZ, R5, P0 ;  /* 0x000000ffff077224 */ /* 0x000fca00000e0605 */
[----:B------:R1:W-:Y:S04]  /*06f0*/  ST.E.U8 desc[UR36][R6.64], RZ ;  /* 0x000000ff06007985 */ /* 0x0003e8000c101124 */
[----:B------:R1:W-:Y:S04]  /*0700*/  ST.E.U8 desc[UR36][R6.64+0x1], RZ ;  /* 0x000001ff06007985 */ /* 0x0003e8000c101124 */
[----:B------:R1:W-:Y:S04]  /*0710*/  ST.E.U8 desc[UR36][R6.64+0x2], RZ ;  /* 0x000002ff06007985 */ /* 0x0003e8000c101124 */
[----:B------:R1:W-:Y:S04]  /*0720*/  ST.E.U8 desc[UR36][R6.64+0x3], RZ ;  /* 0x000003ff06007985 */ /* 0x0003e8000c101124 */
[----:B------:R1:W-:Y:S04]  /*0730*/  ST.E.U8 desc[UR36][R6.64+0x4], RZ ;  /* 0x000004ff06007985 */ /* 0x0003e8000c101124 */
[----:B------:R1:W-:Y:S04]  /*0740*/  ST.E.U8 desc[UR36][R6.64+0x5], RZ ;  /* 0x000005ff06007985 */ /* 0x0003e8000c101124 */
[----:B------:R1:W-:Y:S04]  /*0750*/  ST.E.U8 desc[UR36][R6.64+0x6], RZ ;  /* 0x000006ff06007985 */ /* 0x0003e8000c101124 */
[----:B------:R1:W-:Y:S02]  /*0760*/  ST.E.U8 desc[UR36][R6.64+0x7], RZ ;  /* 0x000007ff06007985 */ /* 0x0003e4000c101124 */
.L_x_11:
[----:B------:R-:W-:Y:S05]  /*0770*/  @!P1 BRA `(.L_x_10) ;  /* 0x00000000005c9947 */ /* 0x000fea0003800000 */
[----:B------:R-:W-:Y:S02]  /*0780*/  ISETP.GE.U32.AND P0, PT, R8, 0x4, PT ;  /* 0x000000040800780c */ /* 0x000fe40003f06070 */
[----:B------:R-:W-:-:S04]  /*0790*/  LOP3.LUT R0, R0, 0x3, RZ, 0xc0, !PT ;  /* 0x0000000300007812 */ /* 0x000fc800078ec0ff */
[----:B------:R-:W-:-:S07]  /*07a0*/  ISETP.NE.AND P1, PT, R0, RZ, PT ;  /* 0x000000ff0000720c */ /* 0x000fce0003f25270 */
[----:B------:R-:W-:Y:S06]  /*07b0*/  @!P0 BRA `(.L_x_12) ;  /* 0x00000000001c8947 */ /* 0x000fec0003800000 */
[C---:B01----:R-:W-:Y:S01]  /*07c0*/  IADD3 R6, P0, PT, R3.reuse, R4, RZ ;  /* 0x0000000403067210 */ /* 0x043fe20007f1e0ff */
[----:B------:R-:W-:-:S04]  /*07d0*/  VIADD R3, R3, 0x4 ;  /* 0x0000000403037836 */ /* 0x000fc80000000000 */
[----:B------:R-:W-:-:S05]  /*07e0*/  IMAD.X R7, RZ, RZ, R5, P0 ;  /* 0x000000ffff077224 */ /* 0x000fca00000e0605 */
[----:B------:R2:W-:Y:S04]  /*07f0*/  ST.E.U8 desc[UR36][R6.64], RZ ;  /* 0x000000ff06007985 */ /* 0x0005e8000c101124 */
[----:B------:R2:W-:Y:S04]  /*0800*/  ST.E.U8 desc[UR36][R6.64+0x1], RZ ;  /* 0x000001ff06007985 */ /* 0x0005e8000c101124 */
[----:B------:R2:W-:Y:S04]  /*0810*/  ST.E.U8 desc[UR36][R6.64+0x2], RZ ;  /* 0x000002ff06007985 */ /* 0x0005e8000c101124 */
[----:B------:R2:W-:Y:S02]  /*0820*/  ST.E.U8 desc[UR36][R6.64+0x3], RZ ;  /* 0x000003ff06007985 */ /* 0x0005e4000c101124 */
.L_x_12:
[----:B------:R-:W-:Y:S05]  /*0830*/  @!P1 BRA `(.L_x_10) ;  /* 0x00000000002c9947 */ /* 0x000fea0003800000 */
[----:B------:R-:W-:Y:S01]  /*0840*/  IADD3 R3, P0, PT, R3, R4, RZ ;  /* 0x0000000403037210 */ /* 0x000fe20007f1e0ff */
[----:B------:R-:W-:-:S04]  /*0850*/  IMAD.MOV R0, RZ, RZ, -R0 ;  /* 0x000000ffff007224 */ /* 0x000fc800078e0a00 */
[----:B------:R-:W-:-:S08]  /*0860*/  IMAD.X R8, RZ, RZ, R5, P0 ;  /* 0x000000ffff087224 */ /* 0x000fd000000e0605 */
.L_x_13:
[----:B012---:R-:W-:Y:S01]  /*0870*/  IMAD.MOV.U32 R6, RZ, RZ, R3 ;  /* 0x000000ffff067224 */ /* 0x007fe200078e0003 */
[----:B------:R-:W-:Y:S01]  /*0880*/  IADD3 R3, P1, PT, R3, 0x1, RZ ;  /* 0x0000000103037810 */ /* 0x000fe20007f3e0ff */
[--C-:B------:R-:W-:Y:S02]  /*0890*/  IMAD.MOV.U32 R7, RZ, RZ, R8.reuse ;  /* 0x000000ffff077224 */ /* 0x100fe400078e0008 */
[----:B------:R-:W-:Y:S02]  /*08a0*/  VIADD R0, R0, 0x1 ;  /* 0x0000000100007836 */ /* 0x000fe40000000000 */
[----:B------:R-:W-:Y:S01]  /*08b0*/  IMAD.X R8, RZ, RZ, R8, P1 ;  /* 0x000000ffff087224 */ /* 0x000fe200008e0608 */
[----:B------:R3:W-:Y:S02]  /*08c0*/  ST.E.U8 desc[UR36][R6.64], RZ ;  /* 0x000000ff06007985 */ /* 0x0007e4000c101124 */
[----:B------:R-:W-:-:S13]  /*08d0*/  ISETP.NE.AND P0, PT, R0, RZ, PT ;  /* 0x000000ff0000720c */ /* 0x000fda0003f05270 */
[----:B---3--:R-:W-:Y:S05]  /*08e0*/  @P0 BRA `(.L_x_13) ;  /* 0xfffffffc00e00947 */ /* 0x008fea000383ffff */
.L_x_10:
[----:B------:R-:W-:Y:S05]  /*08f0*/  BSYNC.RECONVERGENT B0 ;  /* 0x0000000000007941 */ /* 0x000fea0003800200 */
.L_x_7:
[----:B------:R-:W3:Y:S04]  /*0900*/  LDG.E R0, desc[UR36][R16.64] ;  /* 0x0000002410007981 */ /* 0x000ee8000c1e1900 */
[----:B------:R-:W3:Y:S01]  /*0910*/  LDG.E R3, desc[UR36][R16.64+0x4] ;  /* 0x0000042410037981 */ /* 0x000ee2000c1e1900 */
[----:B------:R-:W-:Y:S01]  /*0920*/  BSSY.RECONVERGENT B0, `(.L_x_14) ;  /* 0x0000013000007945 */ /* 0x000fe20003800200 */
[----:B------:R-:W-:Y:S02]  /*0930*/  ISETP.GE.AND P0, PT, R11, RZ, PT ;  /* 0x000000ff0b00720c */ /* 0x000fe40003f06270 */
[----:B---3--:R-:W-:-:S13]  /*0940*/  ISETP.GE.AND P1, PT, R0, R3, PT ;  /* 0x000000030000720c */ /* 0x008fda0003f26270 */
[----:B------:R-:W-:Y:S05]  /*0950*/  @P1 BRA `(.L_x_15) ;  /* 0x00000000003c1947 */ /* 0x000fea0003800000 */
[----:B012---:R-:W0:Y:S08]  /*0960*/  LDC.64 R6, c[0x0][0x380] ;  /* 0x0000e000ff067b82 */ /* 0x007e300000000a00 */
[----:B------:R-:W1:Y:S02]  /*0970*/  LDC.64 R8, c[0x0][0x3a0] ;  /* 0x0000e800ff087b82 */ /* 0x000e640000000a00 */
.L_x_16:
[----:B0-----:R-:W-:-:S06]  /*0980*/  IMAD.WIDE R10, R0, 0x4, R6 ;  /* 0x00000004000a7825 */ /* 0x001fcc00078e0206 */
[----:B------:R-:W1:Y:S02]  /*0990*/  LDG.E R11, desc[UR36][R10.64] ;  /* 0x000000240a0b7981 */ /* 0x000e64000c1e1900 */
[----:B-1----:R-:W-:-:S06]  /*09a0*/  IMAD.WIDE R12, R11, 0x4, R8 ;  /* 0x000000040b0c7825 */ /* 0x002fcc00078e0208 */
[----:B------:R-:W2:Y:S01]  /*09b0*/  LDG.E R12, desc[UR36][R12.64] ;  /* 0x000000240c0c7981 */ /* 0x000ea2000c1e1900 */
[----:B------:R-:W-:-:S05]  /*09c0*/  IMAD.MOV.U32 R3, RZ, RZ, 0x1 ;  /* 0x00000001ff037424 */ /* 0x000fca00078e00ff */
[----:B------:R-:W-:Y:S02]  /*09d0*/  PRMT R11, R3, 0x7610, R11 ;  /* 0x00007610030b7816 */ /* 0x000fe4000000000b */
[----:B--2---:R-:W-:-:S04]  /*09e0*/  IADD3 R14, P1, PT, R12, R4, RZ ;  /* 0x000000040c0e7210 */ /* 0x004fc80007f3e0ff */
[----:B------:R-:W-:-:S05]  /*09f0*/  LEA.HI.X.SX32 R15, R12, R5, 0x1, P1 ;  /* 0x000000050c0f7211 */ /* 0x000fca00008f0eff */
[----:B------:R3:W-:Y:S04]  /*0a00*/  ST.E.U8 desc[UR36][R14.64], R11 ;  /* 0x0000000b0e007985 */ /* 0x0007e8000c101124 */
[----:B------:R-:W2:Y:S01]  /*0a10*/  LDG.E R3, desc[UR36][R16.64+0x4] ;  /* 0x0000042410037981 */ /* 0x000ea2000c1e1900 */
[----:B------:R-:W-:-:S05]  /*0a20*/  VIADD R0, R0, 0x1 ;  /* 0x0000000100007836 */ /* 0x000fca0000000000 */
[----:B--2---:R-:W-:-:S13]  /*0a30*/  ISETP.GE.AND P1, PT, R0, R3, PT ;  /* 0x000000030000720c */ /* 0x004fda0003f26270 */
[----:B---3--:R-:W-:Y:S05]  /*0a40*/  @!P1 BRA `(.L_x_16) ;  /* 0xfffffffc00cc9947 */ /* 0x008fea000383ffff */
.L_x_15:
[----:B------:R-:W-:Y:S05]  /*0a50*/  BSYNC.RECONVERGENT B0 ;  /* 0x0000000000007941 */ /* 0x000fea0003800200 */
.L_x_14:
[----:B------:R-:W-:Y:S05]  /*0a60*/  @!P0 BRA `(.L_x_17) ;  /* 0x0000000000288947 */ /* 0x000fea0003800000 */
[----:B------:R-:W-:Y:S01]  /*0a70*/  BSSY.RECONVERGENT B6, `(.L_x_18) ;  /* 0x000000f000067945 */ /* 0x000fe20003800200 */
[----:B------:R-:W-:-:S07]  /*0a80*/  IMAD.MOV.U32 R3, RZ, RZ, 0x1 ;  /* 0x00000001ff037424 */ /* 0x000fce00078e00ff */
.L_x_20:
[----:B012---:R-:W-:-:S05]  /*0a90*/  IADD3 R6, P0, PT, R3, R4, RZ ;  /* 0x0000000403067210 */ /* 0x007fca0007f1e0ff */
[----:B------:R-:W-:-:S05]  /*0aa0*/  IMAD.X R7, RZ, RZ, R5, P0 ;  /* 0x000000ffff077224 */ /* 0x000fca00000e0605 */
[----:B------:R-:W2:Y:S02]  /*0ab0*/  LD.E.U8 R6, desc[UR36][R6.64] ;  /* 0x0000002406067980 */ /* 0x000ea4000c101100 */
[----:B--2---:R-:W-:-:S13]  /*0ac0*/  ISETP.NE.AND P0, PT, R6, RZ, PT ;  /* 0x000000ff0600720c */ /* 0x004fda0003f05270 */
[----:B------:R-:W-:Y:S05]  /*0ad0*/  @!P0 BRA `(.L_x_19) ;  /* 0x0000000000208947 */ /* 0x000fea0003800000 */
[----:B------:R-:W-:-:S05]  /*0ae0*/  VIADD R3, R3, 0x1 ;  /* 0x0000000103037836 */ /* 0x000fca0000000000 */
[----:B------:R-:W-:-:S13]  /*0af0*/  ISETP.NE.AND P0, PT, R3, R2, PT ;  /* 0x000000020300720c */ /* 0x000fda0003f05270 */
[----:B------:R-:W-:Y:S05]  /*0b00*/  @P0 BRA `(.L_x_20) ;  /* 0xfffffffc00e00947 */ /* 0x000fea000383ffff */
.L_x_17:
[----:B------:R-:W-:-:S04]  /*0b10*/  MOV R0, 0x160 ;  /* 0x0000016000007802 */ /* 0x000fc80000000f00 */
[----:B------:R3:W4:Y:S03]  /*0b20*/  LDC.64 R2, c[0x4][R0] ;  /* 0x0100000000027b82 */ /* 0x0007260000000a00 */
[----:B------:R-:W-:-:S07]  /*0b30*/  LEPC R20, `(.L_x_21) ;  /* 0x000000001014794e */ /* 0x000fce0000000000 */
[----:B01234-:R-:W-:Y:S05]  /*0b40*/  CALL.ABS.NOINC R2 ;  /* 0x0000000002007343 */ /* 0x01ffea0003c00000 */
.L_x_21:
[----:B------:R-:W-:Y:S05]  /*0b50*/  EXIT ;  /* 0x000000000000794d */ /* 0x000fea0003800000 */
.L_x_19:
[----:B------:R-:W-:Y:S05]  /*0b60*/  BSYNC.RECONVERGENT B6 ;  /* 0x0000000000067941 */ /* 0x000fea0003800200 */
.L_x_18:
[----:B------:R-:W0:Y:S01]  /*0b70*/  LDC.64 R6, c[0x0][0x3a0] ;  /* 0x0000e800ff067b82 */ /* 0x000e220000000a00 */
[----:B------:R-:W-:Y:S01]  /*0b80*/  MOV R0, 0x160 ;  /* 0x0000016000007802 */ /* 0x000fe20000000f00 */
[----:B0-----:R-:W-:-:S06]  /*0b90*/  IMAD.WIDE R18, R18, 0x4, R6 ;  /* 0x0000000412127825 */ /* 0x001fcc00078e0206 */
[----:B------:R0:W1:Y:S01]  /*0ba0*/  LDC.64 R6, c[0x4][R0] ;  /* 0x0100000000067b82 */ /* 0x0000620000000a00 */
[----:B------:R0:W-:Y:S02]  /*0bb0*/  STG.E desc[UR36][R18.64], R3 ;  /* 0x0000000312007986 */ /* 0x0001e4000c101924 */
[----:B------:R-:W-:-:S07]  /*0bc0*/  LEPC R20, `(.L_x_22) ;  /* 0x000000001014794e */ /* 0x000fce0000000000 */
[----:B01----:R-:W-:Y:S05]  /*0bd0*/  CALL.ABS.NOINC R6 ;  /* 0x0000000006007343 */ /* 0x003fea0003c00000 */
.L_x_22:
[----:B------:R-:W-:Y:S05]  /*0be0*/  EXIT ;  /* 0x000000000000794d */ /* 0x000fea0003800000 */
.L_x_23:
        /* <DEDUP_REMOVED lines=9> */
.L_x_51:


//--------------------- .text._Z8colorSetPiS_S_PbS_ii --------------------------
	.section	.text._Z8colorSetPiS_S_PbS_ii,"ax",@progbits
	.align	128
        .global         _Z8colorSetPiS_S_PbS_ii
        .type           _Z8colorSetPiS_S_PbS_ii,@function
        .size           _Z8colorSetPiS_S_PbS_ii,(.L_x_52 - _Z8colorSetPiS_S_PbS_ii)
        .other          _Z8colorSetPiS_S_PbS_ii,@"STO_CUDA_ENTRY STV_DEFAULT"
_Z8colorSetPiS_S_PbS_ii:
.text._Z8colorSetPiS_S_PbS_ii:
        /* <DEDUP_REMOVED lines=25> */
[----:B------:R-:W2:Y:S01]  /*0190*/  LDC.64 R4, c[0x0][0x390] ;  /* 0x0000e400ff047b82 */ /* 0x000ea20000000a00 */
[----:B0-----:R-:W-:-:S07]  /*01a0*/  IMAD.WIDE R8, R18, 0x4, R8 ;  /* 0x0000000412087825 */ /* 0x001fce00078e0208 */
.L_x_28:
[----:B-1----:R-:W-:-:S06]  /*01b0*/  IMAD.WIDE R10, R0, 0x4, R2 ;  /* 0x00000004000a7825 */ /* 0x002fcc00078e0202 */
[----:B------:R-:W3:Y:S02]  /*01c0*/  LDG.E R11, desc[UR36][R10.64] ;  /* 0x000000240a0b7981 */ /* 0x000ee4000c1e1900 */
[----:B---3--:R-:W-:-:S04]  /*01d0*/  IADD3 R12, P0, PT, R11, UR4, RZ ;  /* 0x000000040b0c7c10 */ /* 0x008fc8000ff1e0ff */
[----:B------:R-:W-:-:S05]  /*01e0*/  LEA.HI.X.SX32 R13, R11, UR5, 0x1, P0 ;  /* 0x000000050b0d7c11 */ /* 0x000fca00080f0eff */
[----:B------:R-:W3:Y:S01]  /*01f0*/  LDG.E.U8 R12, desc[UR36][R12.64] ;  /* 0x000000240c0c7981 */ /* 0x000ee2000c1e1100 */
[----:B------:R-:W-:Y:S01]  /*0200*/  VIADD R0, R0, 0x1 ;  /* 0x0000000100007836 */ /* 0x000fe20000000000 */
[----:B------:R-:W-:Y:S04]  /*0210*/  BSSY.RECONVERGENT B1, `(.L_x_26) ;  /* 0x0000009000017945 */ /* 0x000fe80003800200 */
[----:B------:R-:W-:Y:S02]  /*0220*/  ISETP.GE.AND P1, PT, R0, R15, PT ;  /* 0x0000000f0000720c */ /* 0x000fe40003f26270 */
[----:B---3--:R-:W-:-:S13]  /*0230*/  ISETP.NE.AND P0, PT, R12, RZ, PT ;  /* 0x000000ff0c00720c */ /* 0x008fda0003f05270 */
[----:B------:R-:W-:Y:S05]  /*0240*/  @!P0 BRA `(.L_x_27) ;  /* 0x0000000000148947 */ /* 0x000fea0003800000 */
[----:B--2---:R-:W-:Y:S01]  /*0250*/  IMAD.WIDE R10, R11, 0x4, R4 ;  /* 0x000000040b0a7825 */ /* 0x004fe200078e0204 */
[----:B------:R-:W2:Y:S05]  /*0260*/  LDG.E R13, desc[UR36][R8.64] ;  /* 0x00000024080d7981 */ /* 0x000eaa000c1e1900 */
[----:B------:R-:W2:Y:S02]  /*0270*/  LDG.E R10, desc[UR36][R10.64] ;  /* 0x000000240a0a7981 */ /* 0x000ea4000c1e1900 */
[----:B--2---:R-:W-:-:S13]  /*0280*/  ISETP.GT.AND P0, PT, R10, R13, PT ;  /* 0x0000000d0a00720c */ /* 0x004fda0003f04270 */
[----:B------:R-:W-:Y:S05]  /*0290*/  @P0 EXIT ;  /* 0x000000000000094d */ /* 0x000fea0003800000 */
.L_x_27:
[----:B------:R-:W-:Y:S05]  /*02a0*/  BSYNC.RECONVERGENT B1 ;  /* 0x0000000000017941 */ /* 0x000fea0003800200 */
.L_x_26:
[----:B------:R-:W-:Y:S05]  /*02b0*/  @!P1 BRA `(.L_x_28) ;  /* 0xfffffffc00bc9947 */ /* 0x000fea000383ffff */
.L_x_25:
[----:B------:R-:W-:Y:S05]  /*02c0*/  BSYNC.RECONVERGENT B0 ;  /* 0x0000000000007941 */ /* 0x000fea0003800200 */
.L_x_24:
[----:B------:R-:W0:Y:S01]  /*02d0*/  LDC R2, c[0x0][0x3ac] ;  /* 0x0000eb00ff027b82 */ /* 0x000e220000000800 */
[----:B------:R-:W-:Y:S01]  /*02e0*/  MOV R0, 0x158 ;  /* 0x0000015800007802 */ /* 0x000fe20000000f00 */
[----:B------:R1:W-:Y:S01]  /*02f0*/  STG.E.U8 desc[UR36][R6.64], RZ ;  /* 0x000000ff06007986 */ /* 0x0003e2000c101124 */
[----:B------:R-:W3:Y:S05]  /*0300*/  LDCU.64 UR38, c[0x0][0x398] ;  /* 0x00007300ff2677ac */ /* 0x000eea0008000a00 */
[----:B------:R1:W4:Y:S01]  /*0310*/  LDC.64 R8, c[0x4][R0] ;  /* 0x0100000000087b82 */ /* 0x0003220000000a00 */
[----:B0-----:R-:W-:-:S04]  /*0320*/  VIADD R2, R2, 0x2 ;  /* 0x0000000202027836 */ /* 0x001fc80000000000 */
[--C-:B--2---:R-:W-:Y:S01]  /*0330*/  IMAD.MOV.U32 R4, RZ, RZ, R2.reuse ;  /* 0x000000ffff047224 */ /* 0x104fe200078e0002 */
[----:B-1-3--:R-:W-:-:S07]  /*0340*/  SHF.R.S32.HI R5, RZ, 0x1f, R2 ;  /* 0x0000001fff057819 */ /* 0x00afce0000011402 */
[----:B------:R-:W-:-:S07]  /*0350*/  LEPC R20, `(.L_x_29) ;  /* 0x000000001014794e */ /* 0x000fce0000000000 */
[----:B----4-:R-:W-:Y:S05]  /*0360*/  CALL.ABS.NOINC R8 ;  /* 0x0000000008007343 */ /* 0x010fea0003c00000 */
.L_x_29:
[----:B------:R-:W0:Y:S02]  /*0370*/  LDCU UR4, c[0x0][0x3ac] ;  /* 0x00007580ff0477ac */ /* 0x000e240008000800 */
[----:B0-----:R-:W-:-:S09]  /*0380*/  UISETP.GE.AND UP0, UPT, UR4, -0x1, UPT ;  /* 0xffffffff0400788c */ /* 0x001fd2000bf06270 */
[----:B------:R-:W-:Y:S05]  /*0390*/  BRA.U !UP0, `(.L_x_30) ;  /* 0x0000000508347547 */ /* 0x000fea000b800000 */
        /* <DEDUP_REMOVED lines=11> */
.L_x_32:
        /* <DEDUP_REMOVED lines=24> */
.L_x_31:
        /* <DEDUP_REMOVED lines=17> */
.L_x_34:
        /* <DEDUP_REMOVED lines=12> */
.L_x_35:
[----:B------:R-:W-:Y:S05]  /*07a0*/  @!P1 BRA `(.L_x_33) ;  /* 0x00000000002c9947 */ /* 0x000fea0003800000 */
[----:B------:R-:W-:Y:S01]  /*07b0*/  IADD3 R3, P0, PT, R3, R4, RZ ;  /* 0x0000000403037210 */ /* 0x000fe20007f1e0ff */
[----:B------:R-:W-:-:S04]  /*07c0*/  IMAD.MOV R0, RZ, RZ, -R0 ;  /* 0x000000ffff007224 */ /* 0x000fc800078e0a00 */
[----:B------:R-:W-:-:S08]  /*07d0*/  IMAD.X R8, RZ, RZ, R5, P0 ;  /* 0x000000ffff087224 */ /* 0x000fd000000e0605 */
.L_x_36:
        /* <DEDUP_REMOVED lines=8> */
.L_x_33:
[----:B------:R-:W-:Y:S05]  /*0860*/  BSYNC.RECONVERGENT B0 ;  /* 0x0000000000007941 */ /* 0x000fea0003800200 */
.L_x_30:
[----:B------:R-:W3:Y:S04]  /*0870*/  LDG.E R0, desc[UR36][R16.64] ;  /* 0x0000002410007981 */ /* 0x000ee8000c1e1900 */
[----:B------:R-:W3:Y:S01]  /*0880*/  LDG.E R3, desc[UR36][R16.64+0x4] ;  /* 0x0000042410037981 */ /* 0x000ee2000c1e1900 */
[----:B------:R-:W-:Y:S01]  /*0890*/  BSSY.RECONVERGENT B0, `(.L_x_37) ;  /* 0x0000019000007945 */ /* 0x000fe20003800200 */
[----:B---3--:R-:W-:-:S13]  /*08a0*/  ISETP.GE.AND P0, PT, R0, R3, PT ;  /* 0x000000030000720c */ /* 0x008fda0003f06270 */
[----:B------:R-:W-:Y:S05]  /*08b0*/  @P0 BRA `(.L_x_38) ;  /* 0x0000000000580947 */ /* 0x000fea0003800000 */
[----:B------:R-:W3:Y:S08]  /*08c0*/  LDC.64 R8, c[0x0][0x380] ;  /* 0x0000e000ff087b82 */ /* 0x000ef00000000a00 */
[----:B012---:R-:W0:Y:S02]  /*08d0*/  LDC.64 R6, c[0x0][0x3a0] ;  /* 0x0000e800ff067b82 */ /* 0x007e240000000a00 */
.L_x_41:
[----:B-1-3--:R-:W-:-:S06]  /*08e0*/  IMAD.WIDE R10, R0, 0x4, R8 ;  /* 0x00000004000a7825 */ /* 0x00afcc00078e0208 */
[----:B------:R-:W2:Y:S02]  /*08f0*/  LDG.E R11, desc[UR36][R10.64] ;  /* 0x000000240a0b7981 */ /* 0x000ea4000c1e1900 */
[----:B--2---:R-:W-:-:S04]  /*0900*/  IADD3 R12, P0, PT, R11, UR38, RZ ;  /* 0x000000260b0c7c10 */ /* 0x004fc8000ff1e0ff */
[----:B------:R-:W-:-:S05]  /*0910*/  LEA.HI.X.SX32 R13, R11, UR39, 0x1, P0 ;  /* 0x000000270b0d7c11 */ /* 0x000fca00080f0eff */
[----:B------:R-:W2:Y:S01]  /*0920*/  LDG.E.U8 R12, desc[UR36][R12.64] ;  /* 0x000000240c0c7981 */ /* 0x000ea2000c1e1100 */
[----:B------:R-:W-:Y:S01]  /*0930*/  BSSY.RECONVERGENT B1, `(.L_x_39) ;  /* 0x000000c000017945 */ /* 0x000fe20003800200 */
[----:B------:R-:W-:Y:S01]  /*0940*/  VIADD R0, R0, 0x1 ;  /* 0x0000000100007836 */ /* 0x000fe20000000000 */
[----:B--2---:R-:W-:-:S13]  /*0950*/  ISETP.NE.AND P0, PT, R12, RZ, PT ;  /* 0x000000ff0c00720c */ /* 0x004fda0003f05270 */
[----:B------:R-:W-:Y:S05]  /*0960*/  @P0 BRA `(.L_x_40) ;  /* 0x0000000000200947 */ /* 0x000fea0003800000 */
[----:B0-----:R-:W-:-:S06]  /*0970*/  IMAD.WIDE R10, R11, 0x4, R6 ;  /* 0x000000040b0a7825 */ /* 0x001fcc00078e0206 */
[----:B------:R0:W2:Y:S01]  /*0980*/  LDG.E R10, desc[UR36][R10.64] ;  /* 0x000000240a0a7981 */ /* 0x0000a2000c1e1900 */
[----:B------:R-:W-:-:S05]  /*0990*/  IMAD.MOV.U32 R3, RZ, RZ, 0x1 ;  /* 0x00000001ff037424 */ /* 0x000fca00078e00ff */
[----:B0-----:R-:W-:Y:S02]  /*09a0*/  PRMT R11, R3, 0x7610, R11 ;  /* 0x00007610030b7816 */ /* 0x001fe4000000000b */
[----:B--2---:R-:W-:-:S04]  /*09b0*/  IADD3 R12, P0, PT, R10, R4, RZ ;  /* 0x000000040a0c7210 */ /* 0x004fc80007f1e0ff */
[----:B------:R-:W-:-:S05]  /*09c0*/  LEA.HI.X.SX32 R13, R10, R5, 0x1, P0 ;  /* 0x000000050a0d7211 */ /* 0x000fca00000f0eff */
[----:B------:R1:W-:Y:S04]  /*09d0*/  ST.E.U8 desc[UR36][R12.64], R11 ;  /* 0x0000000b0c007985 */ /* 0x0003e8000c101124 */
[----:B------:R1:W5:Y:S02]  /*09e0*/  LDG.E R3, desc[UR36][R16.64+0x4] ;  /* 0x0000042410037981 */ /* 0x000364000c1e1900 */
.L_x_40:
[----:B------:R-:W-:Y:S05]  /*09f0*/  BSYNC.RECONVERGENT B1 ;  /* 0x0000000000017941 */ /* 0x000fea0003800200 */
.L_x_39:
[----:B-----5:R-:W-:-:S13]  /*0a00*/  ISETP.GE.AND P0, PT, R0, R3, PT ;  /* 0x000000030000720c */ /* 0x020fda0003f06270 */
[----:B------:R-:W-:Y:S05]  /*0a10*/  @!P0 BRA `(.L_x_41) ;  /* 0xfffffffc00b08947 */ /* 0x000fea000383ffff */
.L_x_38:
[----:B------:R-:W-:Y:S05]  /*0a20*/  BSYNC.RECONVERGENT B0 ;  /* 0x0000000000007941 */ /* 0x000fea0003800200 */
.L_x_37:
[----:B------:R-:W3:Y:S02]  /*0a30*/  LDCU UR4, c[0x0][0x3ac] ;  /* 0x00007580ff0477ac */ /* 0x000ee40008000800 */
[----:B---3--:R-:W-:-:S09]  /*0a40*/  UISETP.GE.AND UP0, UPT, UR4, URZ, UPT ;  /* 0x000000ff0400728c */ /* 0x008fd2000bf06270 */
[----:B------:R-:W-:Y:S05]  /*0a50*/  BRA.U !UP0, `(.L_x_42) ;  /* 0x0000000108287547 */ /* 0x000fea000b800000 */
[----:B------:R-:W-:Y:S01]  /*0a60*/  BSSY.RECONVERGENT B6, `(.L_x_43) ;  /* 0x000000f000067945 */ /* 0x000fe20003800200 */
[----:B------:R-:W-:-:S07]  /*0a70*/  IMAD.MOV.U32 R3, RZ, RZ, 0x1 ;  /* 0x00000001ff037424 */ /* 0x000fce00078e00ff */
.L_x_45:
        /* <DEDUP_REMOVED lines=8> */
.L_x_42:
[----:B------:R-:W-:-:S04]  /*0b00*/  MOV R0, 0x160 ;  /* 0x0000016000007802 */ /* 0x000fc80000000f00 */
[----:B------:R3:W4:Y:S03]  /*0b10*/  LDC.64 R2, c[0x4][R0] ;  /* 0x0100000000027b82 */ /* 0x0007260000000a00 */
[----:B------:R-:W-:-:S07]  /*0b20*/  LEPC R20, `(.L_x_46) ;  /* 0x000000001014794e */ /* 0x000fce0000000000 */
[----:B01234-:R-:W-:Y:S05]  /*0b30*/  CALL.ABS.NOINC R2 ;  /* 0x0000000002007343 */ /* 0x01ffea0003c00000 */
.L_x_46:
[----:B------:R-:W-:Y:S05]  /*0b40*/  EXIT ;  /* 0x000000000000794d */ /* 0x000fea0003800000 */
.L_x_44:
[----:B------:R-:W-:Y:S05]  /*0b50*/  BSYNC.RECONVERGENT B6 ;  /* 0x0000000000067941 */ /* 0x000fea0003800200 */
.L_x_43:
[----:B------:R-:W0:Y:S01]  /*0b60*/  LDC.64 R6, c[0x0][0x3a0] ;  /* 0x0000e800ff067b82 */ /* 0x000e220000000a00 */
[----:B------:R-:W-:Y:S01]  /*0b70*/  MOV R0, 0x160 ;  /* 0x0000016000007802 */ /* 0x000fe20000000f00 */
[----:B0-----:R-:W-:-:S06]  /*0b80*/  IMAD.WIDE R18, R18, 0x4, R6 ;  /* 0x0000000412127825 */ /* 0x001fcc00078e0206 */
[----:B------:R0:W1:Y:S01]  /*0b90*/  LDC.64 R6, c[0x4][R0] ;  /* 0x0100000000067b82 */ /* 0x0000620000000a00 */
[----:B------:R0:W-:Y:S02]  /*0ba0*/  STG.E desc[UR36][R18.64], R3 ;  /* 0x0000000312007986 */ /* 0x0001e4000c101924 */
[----:B------:R-:W-:-:S07]  /*0bb0*/  LEPC R20, `(.L_x_47) ;  /* 0x000000001014794e */ /* 0x000fce0000000000 */
[----:B01----:R-:W-:Y:S05]  /*0bc0*/  CALL.ABS.NOINC R6 ;  /* 0x0000000006007343 */ /* 0x003fea0003c00000 */
.L_x_47:
[----:B------:R-:W-:Y:S05]  /*0bd0*/  EXIT ;  /* 0x000000000000794d */ /* 0x000fea0003800000 */
.L_x_48:
        /* <DEDUP_REMOVED lines=10> */
.L_x_52:


//--------------------- .text._Z16initializeRemColPbPii --------------------------
	.section	.text._Z16initializeRemColPbPii,"ax",@progbits
	.align	128
        .global         _Z16initializeRemColPbPii
        .type           _Z16initializeRemColPbPii,@function
        .size           _Z16initializeRemColPbPii,(.L_x_53 - _Z16initializeRemColPbPii)
        .other          _Z16initializeRemColPbPii,@"STO_CUDA_ENTRY STV_DEFAULT"
_Z16initializeRemColPbPii:
.text._Z16initializeRemColPbPii:
[----:B------:R-:W-:Y:S01]  /*0000*/  LDC R1, c[0x0][0x37c] ;  /* 0x0000df00ff017b82 */ /* 0x000fe20000000800 */
[----:B------:R-:W0:Y:S01]  /*0010*/  S2R R7, SR_CTAID.X ;  /* 0x0000000000077919 */ /* 0x000e220000002500 */
[----:B------:R-:W0:Y:S01]  /*0020*/  LDCU UR4, c[0x0][0x360] ;  /* 0x00006c00ff0477ac */ /* 0x000e220008000800 */
[----:B------:R-:W0:Y:S01]  /*0030*/  S2R R0, SR_TID.X ;  /* 0x0000000000007919 */ /* 0x000e220000002100 */
[----:B------:R-:W1:Y:S01]  /*0040*/  LDCU UR5, c[0x0][0x390] ;  /* 0x00007200ff0577ac */ /* 0x000e620008000800 */
[----:B0-----:R-:W-:-:S05]  /*0050*/  IMAD R7, R7, UR4, R0 ;  /* 0x0000000407077c24 */ /* 0x001fca000f8e0200 */
[----:B-1----:R-:W-:-:S13]  /*0060*/  ISETP.GE.AND P0, PT, R7, UR5, PT ;  /* 0x0000000507007c0c */ /* 0x002fda000bf06270 */
[----:B------:R-:W-:Y:S05]  /*0070*/  @P0 EXIT ;  /* 0x000000000000094d */ /* 0x000fea0003800000 */
[----:B------:R-:W0:Y:S01]  /*0080*/  LDC.64 R2, c[0x0][0x388] ;  /* 0x0000e200ff027b82 */ /* 0x000e220000000a00 */
[----:B------:R-:W1:Y:S01]  /*0090*/  LDCU.64 UR6, c[0x0][0x380] ;  /* 0x00007000ff0677ac */ /* 0x000e620008000a00 */
[----:B------:R-:W-:Y:S01]  /*00a0*/  HFMA2 R0, -RZ, RZ, 0, 5.9604644775390625e-08 ;  /* 0x00000001ff007431 */ /* 0x000fe200000001ff */
[----:B------:R-:W2:Y:S01]  /*00b0*/  LDCU.64 UR4, c[0x0][0x358] ;  /* 0x00006b00ff0477ac */ /* 0x000ea20008000a00 */
[----:B-1----:R-:W-:-:S04]  /*00c0*/  IADD3 R4, P0, PT, R7, UR6, RZ ;  /* 0x0000000607047c10 */ /* 0x002fc8000ff1e0ff */
[C---:B------:R-:W-:Y:S01]  /*00d0*/  LEA.HI.X.SX32 R5, R7.reuse, UR7, 0x1, P0 ;  /* 0x0000000707057c11 */ /* 0x040fe200080f0eff */
[----:B0-----:R-:W-:-:S04]  /*00e0*/  IMAD.WIDE R2, R7, 0x4, R2 ;  /* 0x0000000407027825 */ /* 0x001fc800078e0202 */
[----:B--2---:R-:W-:Y:S04]  /*00f0*/  STG.E.U8 desc[UR4][R4.64], R0 ;  /* 0x0000000004007986 */ /* 0x004fe8000c101104 */
[----:B------:R-:W-:Y:S01]  /*0100*/  STG.E desc[UR4][R2.64], RZ ;  /* 0x000000ff02007986 */ /* 0x000fe2000c101904 */
[----:B------:R-:W-:Y:S05]  /*0110*/  EXIT ;  /* 0x000000000000794d */ /* 0x000fea0003800000 */
.L_x_49:
        /* <DEDUP_REMOVED lines=14> */
.L_x_53:


//--------------------- .nv.shared.reserved.0     --------------------------
	.section	.nv.shared.reserved.0,"aw",@nobits
	.weak		__nv_reservedSMEM_offset_0_alias
	.size		__nv_reservedSMEM_offset_0_alias, 0, 64
	.other		__nv_reservedSMEM_offset_0_alias,@"STO_CUDA_RESERVED_SHARED STV_DEFAULT"
__nv_reservedSMEM_offset_0_alias:
	.zero		0
	.zero		64


//--------------------- .nv.global                --------------------------
	.section	.nv.global,"aw",@nobits
.nv.global:
	.type		_ZN34_INTERNAL_0f2e0a04_4_k_cu_025c9a2d6thrust24THRUST_300001_SM_1000_NS3seqE,@object
	.size		_ZN34_INTERNAL_0f2e0a04_4_k_cu_025c9a2d6thrust24THRUST_300001_SM_1000_NS3seqE,(_ZN34_INTERNAL_0f2e0a04_4_k_cu_025c9a2d4cuda3std3__48in_placeE - _ZN34_INTERNAL_0f2e0a04_4_k_cu_025c9a2d6thrust24THRUST_300001_SM_1000_NS3seqE)
_ZN34_INTERNAL_0f2e0a04_4_k_cu_025c9a2d6thrust24THRUST_300001_SM_1000_NS3seqE:
	.zero		1
	.type		_ZN34_INTERNAL_0f2e0a04_4_k_cu_025c9a2d4cuda3std3__48in_placeE,@object
	.size		_ZN34_INTERNAL_0f2e0a04_4_k_cu_025c9a2d4cuda3std3__48in_placeE,(_ZN34_INTERNAL_0f2e0a04_4_k_cu_025c9a2d4cuda3std6ranges3__45__cpo4sizeE - _ZN34_INTERNAL_0f2e0a04_4_k_cu_025c9a2d4cuda3std3__48in_placeE)
_ZN34_INTERNAL_0f2e0a04_4_k_cu_025c9a2d4cuda3std3__48in_placeE:
	.zero		1
	.type		_ZN34_INTERNAL_0f2e0a04_4_k_cu_025c9a2d4cuda3std6ranges3__45__cpo4sizeE,@object
	.size		_ZN34_INTERNAL_0f2e0a04_4_k_cu_025c9a2d4cuda3std6ranges3__45__cpo4sizeE,(_ZN34_INTERNAL_0f2e0a04_4_k_cu_025c9a2d6thrust24THRUST_300001_SM_1000_NS12placeholders2_3E - _ZN34_INTERNAL_0f2e0a04_4_k_cu_025c9a2d4cuda3std6ranges3__45__cpo4sizeE)
_ZN34_INTERNAL_0f2e0a04_4_k_cu_025c9a2d4cuda3std6ranges3__45__cpo4sizeE:
	.zero		1
	.type		_ZN34_INTERNAL_0f2e0a04_4_k_cu_025c9a2d6thrust24THRUST_300001_SM_1000_NS12placeholders2_3E,@object
	.size		_ZN34_INTERNAL_0f2e0a04_4_k_cu_025c9a2d6thrust24THRUST_300001_SM_1000_NS12placeholders2_3E,(_ZN34_INTERNAL_0f2e0a04_4_k_cu_025c9a2d4cuda3std3__45__cpo6cbeginE - _ZN34_INTERNAL_0f2e0a04_4_k_cu_025c9a2d6thrust24THRUST_300001_SM_1000_NS12placeholders2_3E)
_ZN34_INTERNAL_0f2e0a04_4_k_cu_025c9a2d6thrust24THRUST_300001_SM_1000_NS12placeholders2_3E:
	.zero		1
	.type		_ZN34_INTERNAL_0f2e0a04_4_k_cu_025c9a2d4cuda3std3__45__cpo6cbeginE,@object
	.size		_ZN34_INTERNAL_0f2e0a04_4_k_cu_025c9a2d4cuda3std3__45__cpo6cbeginE,(_ZN34_INTERNAL_0f2e0a04_4_k_cu_025c9a2d4cuda3std6ranges3__45__cpo6cbeginE - _ZN34_INTERNAL_0f2e0a04_4_k_cu_025c9a2d4cuda3std3__45__cpo6cbeginE)
_ZN34_INTERNAL_0f2e0a04_4_k_cu_025c9a2d4cuda3std3__45__cpo6cbeginE:
	.zero		1
	.type		_ZN34_INTERNAL_0f2e0a04_4_k_cu_025c9a2d4cuda3std6ranges3__45__cpo6cbeginE,@object
	.size		_ZN34_INTERNAL_0f2e0a04_4_k_cu_025c9a2d4cuda3std6ranges3__45__cpo6cbeginE,(_ZN34_INTERNAL_0f2e0a04_4_k_cu_025c9a2d6thrust24THRUST_300001_SM_1000_NS12placeholders2_7E - _ZN34_INTERNAL_0f2e0a04_4_k_cu_025c9a2d4cuda3std6ranges3__45__cpo6cbeginE)
_ZN34_INTERNAL_0f2e0a04_4_k_cu_025c9a2d4cuda3std6ranges3__45__cpo6cbeginE:
	.zero		1
	.type		_ZN34_INTERNAL_0f2e0a04_4_k_cu_025c9a2d6thrust24THRUST_300001_SM_1000_NS12placeholders2_7E,@object
	.size		_ZN34_INTERNAL_0f2e0a04_4_k_cu_025c9a2d6thrust24THRUST_300001_SM_1000_NS12placeholders2_7E,(_ZN34_INTERNAL_0f2e0a04_4_k_cu_025c9a2d4cuda3std3__45__cpo7crbeginE - _ZN34_INTERNAL_0f2e0a04_4_k_cu_025c9a2d6thrust24THRUST_300001_SM_1000_NS12placeholders2_7E)
_ZN34_INTERNAL_0f2e0a04_4_k_cu_025c9a2d6thrust24THRUST_300001_SM_1000_NS12placeholders2_7E:
	.zero		1
	.type		_ZN34_INTERNAL_0f2e0a04_4_k_cu_025c9a2d4cuda3std3__45__cpo7crbeginE,@object
	.size		_ZN34_INTERNAL_0f2e0a04_4_k_cu_025c9a2d4cuda3std3__45__cpo7crbeginE,(_ZN34_INTERNAL_0f2e0a04_4_k_cu_025c9a2d4cuda3std6ranges3__45__cpo4nextE - _ZN34_INTERNAL_0f2e0a04_4_k_cu_025c9a2d4cuda3std3__45__cpo7crbeginE)
_ZN34_INTERNAL_0f2e0a04_4_k_cu_025c9a2d4cuda3std3__45__cpo7crbeginE:
	.zero		1
	.type		_ZN34_INTERNAL_0f2e0a04_4_k_cu_025c9a2d4cuda3std6ranges3__45__cpo4nextE,@object
	.size		_ZN34_INTERNAL_0f2e0a04_4_k_cu_025c9a2d4cuda3std6ranges3__45__cpo4nextE,(_ZN34_INTERNAL_0f2e0a04_4_k_cu_025c9a2d4cuda3std6ranges3__45__cpo4swapE - _ZN34_INTERNAL_0f2e0a04_4_k_cu_025c9a2d4cuda3std6ranges3__45__cpo4nextE)
_ZN34_INTERNAL_0f2e0a04_4_k_cu_025c9a2d4cuda3std6ranges3__45__cpo4nextE:
	.zero		1
	.type		_ZN34_INTERNAL_0f2e0a04_4_k_cu_025c9a2d4cuda3std6ranges3__45__cpo4swapE,@object
	.size		_ZN34_INTERNAL_0f2e0a04_4_k_cu_025c9a2d4cuda3std6ranges3__45__cpo4swapE,(_ZN34_INTERNAL_0f2e0a04_4_k_cu_025c9a2d6thrust24THRUST_300001_SM_1000_NS8cuda_cub10par_nosyncE - _ZN34_INTERNAL_0f2e0a04_4_k_cu_025c9a2d4cuda3std6ranges3__45__cpo4swapE)
_ZN34_INTERNAL_0f2e0a04_4_k_cu_025c9a2d4cuda3std6ranges3__45__cpo4swapE:
	.zero		1
	.type		_ZN34_INTERNAL_0f2e0a04_4_k_cu_025c9a2d6thrust24THRUST_300001_SM_1000_NS8cuda_cub10par_nosyncE,@object
	.size		_ZN34_INTERNAL_0f2e0a04_4_k_cu_025c9a2d6thrust24THRUST_300001_SM_1000_NS8cuda_cub10par_nosyncE,(_ZN34_INTERNAL_0f2e0a04_4_k_cu_025c9a2d6thrust24THRUST_300001_SM_1000_NS12placeholders2_9E - _ZN34_INTERNAL_0f2e0a04_4_k_cu_025c9a2d6thrust24THRUST_300001_SM_1000_NS8cuda_cub10par_nosyncE)
_ZN34_INTERNAL_0f2e0a04_4_k_cu_025c9a2d6thrust24THRUST_300001_SM_1000_NS8cuda_cub10par_nosyncE:
	.zero		1
	.type		_ZN34_INTERNAL_0f2e0a04_4_k_cu_025c9a2d6thrust24THRUST_300001_SM_1000_NS12placeholders2_9E,@object
	.size		_ZN34_INTERNAL_0f2e0a04_4_k_cu_025c9a2d6thrust24THRUST_300001_SM_1000_NS12placeholders2_9E,(_ZN34_INTERNAL_0f2e0a04_4_k_cu_025c9a2d4cuda3std3__436_GLOBAL__N__0f2e0a04_4_k_cu_025c9a2d6ignoreE - _ZN34_INTERNAL_0f2e0a04_4_k_cu_025c9a2d6thrust24THRUST_300001_SM_1000_NS12placeholders2_9E)
_ZN34_INTERNAL_0f2e0a04_4_k_cu_025c9a2d6thrust24THRUST_300001_SM_1000_NS12placeholders2_9E:
	.zero		1
	.type		_ZN34_INTERNAL_0f2e0a04_4_k_cu_025c9a2d4cuda3std3__436_GLOBAL__N__0f2e0a04_4_k_cu_025c9a2d6ignoreE,@object
	.size		_ZN34_INTERNAL_0f2e0a04_4_k_cu_025c9a2d4cuda3std3__436_GLOBAL__N__0f2e0a04_4_k_cu_025c9a2d6ignoreE,(_ZN34_INTERNAL_0f2e0a04_4_k_cu_025c9a2d4cuda3std6ranges3__45__cpo4dataE - _ZN34_INTERNAL_0f2e0a04_4_k_cu_025c9a2d4cuda3std3__436_GLOBAL__N__0f2e0a04_4_k_cu_025c9a2d6ignoreE)
_ZN34_INTERNAL_0f2e0a04_4_k_cu_025c9a2d4cuda3std3__436_GLOBAL__N__0f2e0a04_4_k_cu_025c9a2d6ignoreE:
	.zero		1
	.type		_ZN34_INTERNAL_0f2e0a04_4_k_cu_025c9a2d4cuda3std6ranges3__45__cpo4dataE,@object
	.size		_ZN34_INTERNAL_0f2e0a04_4_k_cu_025c9a2d4cuda3std6ranges3__45__cpo4dataE,(_ZN34_INTERNAL_0f2e0a04_4_k_cu_025c9a2d6thrust24THRUST_300001_SM_1000_NS12placeholders2_1E - _ZN34_INTERNAL_0f2e0a04_4_k_cu_025c9a2d4cuda3std6ranges3__45__cpo4dataE)
_ZN34_INTERNAL_0f2e0a04_4_k_cu_025c9a2d4cuda3std6ranges3__45__cpo4dataE:
	.zero		1
	.type		_ZN34_INTERNAL_0f2e0a04_4_k_cu_025c9a2d6thrust24THRUST_300001_SM_1000_NS12placeholders2_1E,@object
	.size		_ZN34_INTERNAL_0f2e0a04_4_k_cu_025c9a2d6thrust24THRUST_300001_SM_1000_NS12placeholders2_1E,(_ZN34_INTERNAL_0f2e0a04_4_k_cu_025c9a2d4cuda3std3__45__cpo5beginE - _ZN34_INTERNAL_0f2e0a04_4_k_cu_025c9a2d6thrust24THRUST_300001_SM_1000_NS12placeholders2_1E)
_ZN34_INTERNAL_0f2e0a04_4_k_cu_025c9a2d6thrust24THRUST_300001_SM_1000_NS12placeholders2_1E:
	.zero		1
	.type		_ZN34_INTERNAL_0f2e0a04_4_k_cu_025c9a2d4cuda3std3__45__cpo5beginE,@object
	.size		_ZN34_INTERNAL_0f2e0a04_4_k_cu_025c9a2d4cuda3std3__45__cpo5beginE,(_ZN34_INTERNAL_0f2e0a04_4_k_cu_025c9a2d4cuda3std6ranges3__45__cpo5beginE - _ZN34_INTERNAL_0f2e0a04_4_k_cu_025c9a2d4cuda3std3__45__cpo5beginE)
_ZN34_INTERNAL_0f2e0a04_4_k_cu_025c9a2d4cuda3std3__45__cpo5beginE:
	.zero		1
	.type		_ZN34_INTERNAL_0f2e0a04_4_k_cu_025c9a2d4cuda3std6ranges3__45__cpo5beginE,@object
	.size		_ZN34_INTERNAL_0f2e0a04_4_k_cu_025c9a2d4cuda3std6ranges3__45__cpo5beginE,(_ZN34_INTERNAL_0f2e0a04_4_k_cu_025c9a2d6thrust24THRUST_300001_SM_1000_NS12placeholders2_5E - _ZN34_INTERNAL_0f2e0a04_4_k_cu_025c9a2d4cuda3std6ranges3__45__cpo5beginE)
_ZN34_INTERNAL_0f2e0a04_4_k_cu_025c9a2d4cuda3std6ranges3__45__cpo5beginE:
	.zero		1
	.type		_ZN34_INTERNAL_0f2e0a04_4_k_cu_025c9a2d6thrust24THRUST_300001_SM_1000_NS12placeholders2_5E,@object
	.size		_ZN34_INTERNAL_0f2e0a04_4_k_cu_025c9a2d6thrust24THRUST_300001_SM_1000_NS12placeholders2_5E,(_ZN34_INTERNAL_0f2e0a04_4_k_cu_025c9a2d4cuda3std3__45__cpo6rbeginE - _ZN34_INTERNAL_0f2e0a04_4_k_cu_025c9a2d6thrust24THRUST_300001_SM_1000_NS12placeholders2_5E)
_ZN34_INTERNAL_0f2e0a04_4_k_cu_025c9a2d6thrust24THRUST_300001_SM_1000_NS12placeholders2_5E:
	.zero		1
	.type		_ZN34_INTERNAL_0f2e0a04_4_k_cu_025c9a2d4cuda3std3__45__cpo6rbeginE,@object
	.size		_ZN34_INTERNAL_0f2e0a04_4_k_cu_025c9a2d4cuda3std3__45__cpo6rbeginE,(_ZN34_INTERNAL_0f2e0a04_4_k_cu_025c9a2d4cuda3std6ranges3__45__cpo7advanceE - _ZN34_INTERNAL_0f2e0a04_4_k_cu_025c9a2d4cuda3std3__45__cpo6rbeginE)
_ZN34_INTERNAL_0f2e0a04_4_k_cu_025c9a2d4cuda3std3__45__cpo6rbeginE:
	.zero		1
	.type		_ZN34_INTERNAL_0f2e0a04_4_k_cu_025c9a2d4cuda3std6ranges3__45__cpo7advanceE,@object
	.size		_ZN34_INTERNAL_0f2e0a04_4_k_cu_025c9a2d4cuda3std6ranges3__45__cpo7advanceE,(_ZN34_INTERNAL_0f2e0a04_4_k_cu_025c9a2d4cuda3std3__47nulloptE - _ZN34_INTERNAL_0f2e0a04_4_k_cu_025c9a2d4cuda3std6ranges3__45__cpo7advanceE)
_ZN34_INTERNAL_0f2e0a04_4_k_cu_025c9a2d4cuda3std6ranges3__45__cpo7advanceE:
	.zero		1
	.type		_ZN34_INTERNAL_0f2e0a04_4_k_cu_025c9a2d4cuda3std3__47nulloptE,@object
	.size		_ZN34_INTERNAL_0f2e0a04_4_k_cu_025c9a2d4cuda3std3__47nulloptE,(_ZN34_INTERNAL_0f2e0a04_4_k_cu_025c9a2d4cuda3std6ranges3__45__cpo8distanceE - _ZN34_INTERNAL_0f2e0a04_4_k_cu_025c9a2d4cuda3std3__47nulloptE)
_ZN34_INTERNAL_0f2e0a04_4_k_cu_025c9a2d4cuda3std3__47nulloptE:
	.zero		1
	.type		_ZN34_INTERNAL_0f2e0a04_4_k_cu_025c9a2d4cuda3std6ranges3__45__cpo8distanceE,@object
	.size		_ZN34_INTERNAL_0f2e0a04_4_k_cu_025c9a2d4cuda3std6ranges3__45__cpo8distanceE,(_ZN34_INTERNAL_0f2e0a04_4_k_cu_025c9a2d6thrust24THRUST_300001_SM_1000_NS12placeholders3_10E - _ZN34_INTERNAL_0f2e0a04_4_k_cu_025c9a2d4cuda3std6ranges3__45__cpo8distanceE)
_ZN34_INTERNAL_0f2e0a04_4_k_cu_025c9a2d4cuda3std6ranges3__45__cpo8distanceE:
	.zero		1
	.type		_ZN34_INTERNAL_0f2e0a04_4_k_cu_025c9a2d6thrust24THRUST_300001_SM_1000_NS12placeholders3_10E,@object
	.size		_ZN34_INTERNAL_0f2e0a04_4_k_cu_025c9a2d6thrust24THRUST_300001_SM_1000_NS12placeholders3_10E,(_ZN34_INTERNAL_0f2e0a04_4_k_cu_025c9a2d4cuda3std3__419piecewise_constructE - _ZN34_INTERNAL_0f2e0a04_4_k_cu_025c9a2d6thrust24THRUST_300001_SM_1000_NS12placeholders3_10E)
_ZN34_INTERNAL_0f2e0a04_4_k_cu_025c9a2d6thrust24THRUST_300001_SM_1000_NS12placeholders3_10E:
	.zero		1
	.type		_ZN34_INTERNAL_0f2e0a04_4_k_cu_025c9a2d4cuda3std3__419piecewise_constructE,@object
	.size		_ZN34_INTERNAL_0f2e0a04_4_k_cu_025c9a2d4cuda3std3__419piecewise_constructE,(_ZN34_INTERNAL_0f2e0a04_4_k_cu_025c9a2d4cuda3std6ranges3__45__cpo5cdataE - _ZN34_INTERNAL_0f2e0a04_4_k_cu_025c9a2d4cuda3std3__419piecewise_constructE)
_ZN34_INTERNAL_0f2e0a04_4_k_cu_025c9a2d4cuda3std3__419piecewise_constructE:
	.zero		1
	.type		_ZN34_INTERNAL_0f2e0a04_4_k_cu_025c9a2d4cuda3std6ranges3__45__cpo5cdataE,@object
	.size		_ZN34_INTERNAL_0f2e0a04_4_k_cu_025c9a2d4cuda3std6ranges3__45__cpo5cdataE,(_ZN34_INTERNAL_0f2e0a04_4_k_cu_025c9a2d6thrust24THRUST_300001_SM_1000_NS12placeholders2_2E - _ZN34_INTERNAL_0f2e0a04_4_k_cu_025c9a2d4cuda3std6ranges3__45__cpo5cdataE)
_ZN34_INTERNAL_0f2e0a04_4_k_cu_025c9a2d4cuda3std6ranges3__45__cpo5cdataE:
	.zero		1
	.type		_ZN34_INTERNAL_0f2e0a04_4_k_cu_025c9a2d6thrust24THRUST_300001_SM_1000_NS12placeholders2_2E,@object
	.size		_ZN34_INTERNAL_0f2e0a04_4_k_cu_025c9a2d6thrust24THRUST_300001_SM_1000_NS12placeholders2_2E,(_ZN34_INTERNAL_0f2e0a04_4_k_cu_025c9a2d4cuda3std3__45__cpo3endE - _ZN34_INTERNAL_0f2e0a04_4_k_cu_025c9a2d6thrust24THRUST_300001_SM_1000_NS12placeholders2_2E)
_ZN34_INTERNAL_0f2e0a04_4_k_cu_025c9a2d6thrust24THRUST_300001_SM_1000_NS12placeholders2_2E:
	.zero		1
	.type		_ZN34_INTERNAL_0f2e0a04_4_k_cu_025c9a2d4cuda3std3__45__cpo3endE,@object
	.size		_ZN34_INTERNAL_0f2e0a04_4_k_cu_025c9a2d4cuda3std3__45__cpo3endE,(_ZN34_INTERNAL_0f2e0a04_4_k_cu_025c9a2d4cuda3std6ranges3__45__cpo3endE - _ZN34_INTERNAL_0f2e0a04_4_k_cu_025c9a2d4cuda3std3__45__cpo3endE)
_ZN34_INTERNAL_0f2e0a04_4_k_cu_025c9a2d4cuda3std3__45__cpo3endE:
	.zero		1
	.type		_ZN34_INTERNAL_0f2e0a04_4_k_cu_025c9a2d4cuda3std6ranges3__45__cpo3endE,@object
	.size		_ZN34_INTERNAL_0f2e0a04_4_k_cu_025c9a2d4cuda3std6ranges3__45__cpo3endE,(_ZN34_INTERNAL_0f2e0a04_4_k_cu_025c9a2d6thrust24THRUST_300001_SM_1000_NS12placeholders2_6E - _ZN34_INTERNAL_0f2e0a04_4_k_cu_025c9a2d4cuda3std6ranges3__45__cpo3endE)
_ZN34_INTERNAL_0f2e0a04_4_k_cu_025c9a2d4cuda3std6ranges3__45__cpo3endE:
	.zero		1
	.type		_ZN34_INTERNAL_0f2e0a04_4_k_cu_025c9a2d6thrust24THRUST_300001_SM_1000_NS12placeholders2_6E,@object
	.size		_ZN34_INTERNAL_0f2e0a04_4_k_cu_025c9a2d6thrust24THRUST_300001_SM_1000_NS12placeholders2_6E,(_ZN34_INTERNAL_0f2e0a04_4_k_cu_025c9a2d4cuda3std3__45__cpo4rendE - _ZN34_INTERNAL_0f2e0a04_4_k_cu_025c9a2d6thrust24THRUST_300001_SM_1000_NS12placeholders2_6E)
_ZN34_INTERNAL_0f2e0a04_4_k_cu_025c9a2d6thrust24THRUST_300001_SM_1000_NS12placeholders2_6E:
	.zero		1
	.type		_ZN34_INTERNAL_0f2e0a04_4_k_cu_025c9a2d4cuda3std3__45__cpo4rendE,@object
	.size		_ZN34_INTERNAL_0f2e0a04_4_k_cu_025c9a2d4cuda3std3__45__cpo4rendE,(_ZN34_INTERNAL_0f2e0a04_4_k_cu_025c9a2d4cuda3std6ranges3__45__cpo9iter_swapE - _ZN34_INTERNAL_0f2e0a04_4_k_cu_025c9a2d4cuda3std3__45__cpo4rendE)
_ZN34_INTERNAL_0f2e0a04_4_k_cu_025c9a2d4cuda3std3__45__cpo4rendE:
	.zero		1
	.type		_ZN34_INTERNAL_0f2e0a04_4_k_cu_025c9a2d4cuda3std6ranges3__45__cpo9iter_swapE,@object
	.size		_ZN34_INTERNAL_0f2e0a04_4_k_cu_025c9a2d4cuda3std6ranges3__45__cpo9iter_swapE,(_ZN34_INTERNAL_0f2e0a04_4_k_cu_025c9a2d4cuda3std3__48unexpectE - _ZN34_INTERNAL_0f2e0a04_4_k_cu_025c9a2d4cuda3std6ranges3__45__cpo9iter_swapE)
_ZN34_INTERNAL_0f2e0a04_4_k_cu_025c9a2d4cuda3std6ranges3__45__cpo9iter_swapE:
	.zero		1
	.type		_ZN34_INTERNAL_0f2e0a04_4_k_cu_025c9a2d4cuda3std3__48unexpectE,@object
	.size		_ZN34_INTERNAL_0f2e0a04_4_k_cu_025c9a2d4cuda3std3__48unexpectE,(_ZN34_INTERNAL_0f2e0a04_4_k_cu_025c9a2d6thrust24THRUST_300001_SM_1000_NS8cuda_cub3parE - _ZN34_INTERNAL_0f2e0a04_4_k_cu_025c9a2d4cuda3std3__48unexpectE)
_ZN34_INTERNAL_0f2e0a04_4_k_cu_025c9a2d4cuda3std3__48unexpectE:
	.zero		1
	.type		_ZN34_INTERNAL_0f2e0a04_4_k_cu_025c9a2d6thrust24THRUST_300001_SM_1000_NS8cuda_cub3parE,@object
	.size		_ZN34_INTERNAL_0f2e0a04_4_k_cu_025c9a2d6thrust24THRUST_300001_SM_1000_NS8cuda_cub3parE,(_ZN34_INTERNAL_0f2e0a04_4_k_cu_025c9a2d6thrust24THRUST_300001_SM_1000_NS12placeholders2_4E - _ZN34_INTERNAL_0f2e0a04_4_k_cu_025c9a2d6thrust24THRUST_300001_SM_1000_NS8cuda_cub3parE)
_ZN34_INTERNAL_0f2e0a04_4_k_cu_025c9a2d6thrust24THRUST_300001_SM_1000_NS8cuda_cub3parE:
	.zero		1
	.type		_ZN34_INTERNAL_0f2e0a04_4_k_cu_025c9a2d6thrust24THRUST_300001_SM_1000_NS12placeholders2_4E,@object
	.size		_ZN34_INTERNAL_0f2e0a04_4_k_cu_025c9a2d6thrust24THRUST_300001_SM_1000_NS12placeholders2_4E,(_ZN34_INTERNAL_0f2e0a04_4_k_cu_025c9a2d4cuda3std3__45__cpo4cendE - _ZN34_INTERNAL_0f2e0a04_4_k_cu_025c9a2d6thrust24THRUST_300001_SM_1000_NS12placeholders2_4E)
_ZN34_INTERNAL_0f2e0a04_4_k_cu_025c9a2d6thrust24THRUST_300001_SM_1000_NS12placeholders2_4E:
	.zero		1
	.type		_ZN34_INTERNAL_0f2e0a04_4_k_cu_025c9a2d4cuda3std3__45__cpo4cendE,@object
	.size		_ZN34_INTERNAL_0f2e0a04_4_k_cu_025c9a2d4cuda3std3__45__cpo4cendE,(_ZN34_INTERNAL_0f2e0a04_4_k_cu_025c9a2d4cuda3std6ranges3__45__cpo4cendE - _ZN34_INTERNAL_0f2e0a04_4_k_cu_025c9a2d4cuda3std3__45__cpo4cendE)
_ZN34_INTERNAL_0f2e0a04_4_k_cu_025c9a2d4cuda3std3__45__cpo4cendE:
	.zero		1
	.type		_ZN34_INTERNAL_0f2e0a04_4_k_cu_025c9a2d4cuda3std6ranges3__45__cpo4cendE,@object
	.size		_ZN34_INTERNAL_0f2e0a04_4_k_cu_025c9a2d4cuda3std6ranges3__45__cpo4cendE,(_ZN34_INTERNAL_0f2e0a04_4_k_cu_025c9a2d4cuda3std3__420unreachable_sentinelE - _ZN34_INTERNAL_0f2e0a04_4_k_cu_025c9a2d4cuda3std6ranges3__45__cpo4cendE)
_ZN34_INTERNAL_0f2e0a04_4_k_cu_025c9a2d4cuda3std6ranges3__45__cpo4cendE:
	.zero		1
	.type		_ZN34_INTERNAL_0f2e0a04_4_k_cu_025c9a2d4cuda3std3__420unreachable_sentinelE,@object
	.size		_ZN34_INTERNAL_0f2e0a04_4_k_cu_025c9a2d4cuda3std3__420unreachable_sentinelE,(_ZN34_INTERNAL_0f2e0a04_4_k_cu_025c9a2d4cuda3std6ranges3__45__cpo5ssizeE - _ZN34_INTERNAL_0f2e0a04_4_k_cu_025c9a2d4cuda3std3__420unreachable_sentinelE)
_ZN34_INTERNAL_0f2e0a04_4_k_cu_025c9a2d4cuda3std3__420unreachable_sentinelE:
	.zero		1
	.type		_ZN34_INTERNAL_0f2e0a04_4_k_cu_025c9a2d4cuda3std6ranges3__45__cpo5ssizeE,@object
	.size		_ZN34_INTERNAL_0f2e0a04_4_k_cu_025c9a2d4cuda3std6ranges3__45__cpo5ssizeE,(_ZN34_INTERNAL_0f2e0a04_4_k_cu_025c9a2d6thrust24THRUST_300001_SM_1000_NS12placeholders2_8E - _ZN34_INTERNAL_0f2e0a04_4_k_cu_025c9a2d4cuda3std6ranges3__45__cpo5ssizeE)
_ZN34_INTERNAL_0f2e0a04_4_k_cu_025c9a2d4cuda3std6ranges3__45__cpo5ssizeE:
	.zero		1
	.type		_ZN34_INTERNAL_0f2e0a04_4_k_cu_025c9a2d6thrust24THRUST_300001_SM_1000_NS12placeholders2_8E,@object
	.size		_ZN34_INTERNAL_0f2e0a04_4_k_cu_025c9a2d6thrust24THRUST_300001_SM_1000_NS12placeholders2_8E,(_ZN34_INTERNAL_0f2e0a04_4_k_cu_025c9a2d4cuda3std3__45__cpo5crendE - _ZN34_INTERNAL_0f2e0a04_4_k_cu_025c9a2d6thrust24THRUST_300001_SM_1000_NS12placeholders2_8E)
_ZN34_INTERNAL_0f2e0a04_4_k_cu_025c9a2d6thrust24THRUST_300001_SM_1000_NS12placeholders2_8E:
	.zero		1
	.type		_ZN34_INTERNAL_0f2e0a04_4_k_cu_025c9a2d4cuda3std3__45__cpo5crendE,@object
	.size		_ZN34_INTERNAL_0f2e0a04_4_k_cu_025c9a2d4cuda3std3__45__cpo5crendE,(_ZN34_INTERNAL_0f2e0a04_4_k_cu_025c9a2d4cuda3std6ranges3__45__cpo4prevE - _ZN34_INTERNAL_0f2e0a04_4_k_cu_025c9a2d4cuda3std3__45__cpo5crendE)
_ZN34_INTERNAL_0f2e0a04_4_k_cu_025c9a2d4cuda3std3__45__cpo5crendE:
	.zero		1
	.type		_ZN34_INTERNAL_0f2e0a04_4_k_cu_025c9a2d4cuda3std6ranges3__45__cpo4prevE,@object
	.size		_ZN34_INTERNAL_0f2e0a04_4_k_cu_025c9a2d4cuda3std6ranges3__45__cpo4prevE,(_ZN34_INTERNAL_0f2e0a04_4_k_cu_025c9a2d4cuda3std6ranges3__45__cpo9iter_moveE - _ZN34_INTERNAL_0f2e0a04_4_k_cu_025c9a2d4cuda3std6ranges3__45__cpo4prevE)
_ZN34_INTERNAL_0f2e0a04_4_k_cu_025c9a2d4cuda3std6ranges3__45__cpo4prevE:
	.zero		1
	.type		_ZN34_INTERNAL_0f2e0a04_4_k_cu_025c9a2d4cuda3std6ranges3__45__cpo9iter_moveE,@object
	.size		_ZN34_INTERNAL_0f2e0a04_4_k_cu_025c9a2d4cuda3std6ranges3__45__cpo9iter_moveE,(_ZN34_INTERNAL_0f2e0a04_4_k_cu_025c9a2d6thrust24THRUST_300001_SM_1000_NS6system6detail10sequential3seqE - _ZN34_INTERNAL_0f2e0a04_4_k_cu_025c9a2d4cuda3std6ranges3__45__cpo9iter_moveE)
_ZN34_INTERNAL_0f2e0a04_4_k_cu_025c9a2d4cuda3std6ranges3__45__cpo9iter_moveE:
	.zero		1
	.type		_ZN34_INTERNAL_0f2e0a04_4_k_cu_025c9a2d6thrust24THRUST_300001_SM_1000_NS6system6detail10sequential3seqE,@object
	.size		_ZN34_INTERNAL_0f2e0a04_4_k_cu_025c9a2d6thrust24THRUST_300001_SM_1000_NS6system6detail10sequential3seqE,(.L_31 - _ZN34_INTERNAL_0f2e0a04_4_k_cu_025c9a2d6thrust24THRUST_300001_SM_1000_NS6system6detail10sequential3seqE)
_ZN34_INTERNAL_0f2e0a04_4_k_cu_025c9a2d6thrust24THRUST_300001_SM_1000_NS6system6detail10sequential3seqE:
	.zero		1
.L_31:


//--------------------- .nv.constant0._ZN3cub18CUB_300001_SM_10006detail11EmptyKernelIvEEvv --------------------------
	.section	.nv.constant0._ZN3cub18CUB_300001_SM_10006detail11EmptyKernelIvEEvv,"a",@progbits
	.sectionflags	@""
	.align	4
.nv.constant0._ZN3cub18CUB_300001_SM_10006detail11EmptyKernelIvEEvv:
	.zero		896


//--------------------- .nv.constant0._Z9colorSet2PiS_S_PbS_iiS_ --------------------------
	.section	.nv.constant0._Z9colorSet2PiS_S_PbS_iiS_,"a",@progbits
	.sectionflags	@""
	.align	4
.nv.constant0._Z9colorSet2PiS_S_PbS_iiS_:
	.zero		952


//--------------------- .nv.constant0._Z8colorSetPiS_S_PbS_ii --------------------------
	.section	.nv.constant0._Z8colorSetPiS_S_PbS_ii,"a",@progbits
	.sectionflags	@""
	.align	4
.nv.constant0._Z8colorSetPiS_S_PbS_ii:
	.zero		944


//--------------------- .nv.constant0._Z16initializeRemColPbPii --------------------------
	.section	.nv.constant0._Z16initializeRemColPbPii,"a",@progbits
	.sectionflags	@""
	.align	4
.nv.constant0._Z16initializeRemColPbPii:
	.zero		916


//--------------------- SYMBOLS --------------------------

	.type		.nv.reservedSmem.offset0,@object
	.size		.nv.reservedSmem.offset0,0x4
	.type		malloc,@function
	.type		free,@function
